	.target	sm_90a

	.elftype	@"ET_EXEC"


//--------------------- .note.nv.tkinfo           --------------------------
	.section	.note.nv.tkinfo,"",@"SHT_NOTE"
	.sectionflags	@"SHF_NOTE_NV_TKINFO"
	.tkinfo
        /*0018*/ 	.word	0x00000002
        /*0030*/ 	.string	""
        /*0030*/ 	.string	"ptxas"
        /*0030*/ 	.string	"Cuda compilation tools, release 13.0, V13.0.88"
        /*0030*/ 	.string	"Build cuda_13.0.r13.0/compiler.36424714_0"
        /*0030*/ 	.string	"-arch sm_90a -m 64 "



//--------------------- .note.nv.cuinfo           --------------------------
	.section	.note.nv.cuinfo,"",@"SHT_NOTE"
	.sectionflags	@"SHF_NOTE_NV_CUINFO"
        /*0018*/ 	.short	0x0002
        /*001a*/ 	.short	0x005a
        /*001c*/ 	.short	0x0082
	.zero		2


//--------------------- .nv.info                  --------------------------
	.section	.nv.info,"",@"SHT_CUDA_INFO"
	.align	4


	//----- nvinfo : EIATTR_REGCOUNT
	.align		4
        /*0000*/ 	.byte	0x04, 0x2f
        /*0002*/ 	.short	(.L_12 - .L_11)
	.align		4
.L_11:
        /*0004*/ 	.word	index@(_ZN7cutlass13device_kernelINS_4gemm6kernel13GemmUniversalIN4cute5tupleIJiiiiEEENS1_10collective13CollectiveMmaINS1_37MainloopSm90TmaGmmaWarpSpecializedFP8ILi5ENS5_IJNS4_1CILi1EEENSA_ILi2EEESB_EEENS1_32KernelTmaWarpSpecializedPingpongEEENS5_IJNSA_ILi64EEENSA_ILi256EEENSA_ILi128EEEEEENS_12float_e5m2_tENS5_IJlSB_lEEESK_SL_NS4_8TiledMMAINS4_8MMA_AtomIJNS4_4SM904GMMA31MMA_64x256x32_F32E5M2E5M2_SS_TNILNSP_7ScaleInE1ELSR_1EEEEEENS4_6LayoutINS5_IJSB_SB_SB_EEENS5_IJNSA_ILi0EEESW_SW_EEEEENS5_IJNS4_10UnderscoreESZ_SZ_EEEEENS4_23SM90_TMA_LOAD_MULTICASTENS4_14ComposedLayoutINS4_7SwizzleILi3ELi4ELi3EEENS4_18smem_ptr_flag_bitsILi8EEENSU_INS5_IJNSA_ILi8EEESI_EEENS5_IJSI_SB_EEEEEEEvNS4_8identityENS4_13SM90_TMA_LOADES1C_vS1D_EENS_8epilogue10collective6detail29Sm90TmaWarpSpecializedAdapterINS1H_15DefaultEpilogueISK_SL_SL_NS1G_6thread17LinearCombinationISK_Li1EffLNS1L_9ScaleType4KindE0ELNS_15FloatRoundStyleE2ESK_EENS1_15EpilogueDefaultEEEEEvvEEEEvNT_6ParamsE)
        /*0008*/ 	.word	0x000000a8


	//----- nvinfo : EIATTR_FRAME_SIZE
	.align		4
.L_12:
        /*000c*/ 	.byte	0x04, 0x11
        /*000e*/ 	.short	(.L_14 - .L_13)
	.align		4
.L_13:
        /*0010*/ 	.word	index@(_ZN7cutlass13device_kernelINS_4gemm6kernel13GemmUniversalIN4cute5tupleIJiiiiEEENS1_10collective13CollectiveMmaINS1_37MainloopSm90TmaGmmaWarpSpecializedFP8ILi5ENS5_IJNS4_1CILi1EEENSA_ILi2EEESB_EEENS1_32KernelTmaWarpSpecializedPingpongEEENS5_IJNSA_ILi64EEENSA_ILi256EEENSA_ILi128EEEEEENS_12float_e5m2_tENS5_IJlSB_lEEESK_SL_NS4_8TiledMMAINS4_8MMA_AtomIJNS4_4SM904GMMA31MMA_64x256x32_F32E5M2E5M2_SS_TNILNSP_7ScaleInE1ELSR_1EEEEEENS4_6LayoutINS5_IJSB_SB_SB_EEENS5_IJNSA_ILi0EEESW_SW_EEEEENS5_IJNS4_10UnderscoreESZ_SZ_EEEEENS4_23SM90_TMA_LOAD_MULTICASTENS4_14ComposedLayoutINS4_7SwizzleILi3ELi4ELi3EEENS4_18smem_ptr_flag_bitsILi8EEENSU_INS5_IJNSA_ILi8EEESI_EEENS5_IJSI_SB_EEEEEEEvNS4_8identityENS4_13SM90_TMA_LOADES1C_vS1D_EENS_8epilogue10collective6detail29Sm90TmaWarpSpecializedAdapterINS1H_15DefaultEpilogueISK_SL_SL_NS1G_6thread17LinearCombinationISK_Li1EffLNS1L_9ScaleType4KindE0ELNS_15FloatRoundStyleE2ESK_EENS1_15EpilogueDefaultEEEEEvvEEEEvNT_6ParamsE)
        /*0014*/ 	.word	0x00000110


	//----- nvinfo : EIATTR_MIN_STACK_SIZE
	.align		4
.L_14:
        /*0018*/ 	.byte	0x04, 0x12
        /*001a*/ 	.short	(.L_16 - .L_15)
	.align		4
.L_15:
        /*001c*/ 	.word	index@(_ZN7cutlass13device_kernelINS_4gemm6kernel13GemmUniversalIN4cute5tupleIJiiiiEEENS1_10collective13CollectiveMmaINS1_37MainloopSm90TmaGmmaWarpSpecializedFP8ILi5ENS5_IJNS4_1CILi1EEENSA_ILi2EEESB_EEENS1_32KernelTmaWarpSpecializedPingpongEEENS5_IJNSA_ILi64EEENSA_ILi256EEENSA_ILi128EEEEEENS_12float_e5m2_tENS5_IJlSB_lEEESK_SL_NS4_8TiledMMAINS4_8MMA_AtomIJNS4_4SM904GMMA31MMA_64x256x32_F32E5M2E5M2_SS_TNILNSP_7ScaleInE1ELSR_1EEEEEENS4_6LayoutINS5_IJSB_SB_SB_EEENS5_IJNSA_ILi0EEESW_SW_EEEEENS5_IJNS4_10UnderscoreESZ_SZ_EEEEENS4_23SM90_TMA_LOAD_MULTICASTENS4_14ComposedLayoutINS4_7SwizzleILi3ELi4ELi3EEENS4_18smem_ptr_flag_bitsILi8EEENSU_INS5_IJNSA_ILi8EEESI_EEENS5_IJSI_SB_EEEEEEEvNS4_8identityENS4_13SM90_TMA_LOADES1C_vS1D_EENS_8epilogue10collective6detail29Sm90TmaWarpSpecializedAdapterINS1H_15DefaultEpilogueISK_SL_SL_NS1G_6thread17LinearCombinationISK_Li1EffLNS1L_9ScaleType4KindE0ELNS_15FloatRoundStyleE2ESK_EENS1_15EpilogueDefaultEEEEEvvEEEEvNT_6ParamsE)
        /*0020*/ 	.word	0x00000110
.L_16:


//--------------------- .nv.compat                --------------------------
	.section	.nv.compat,"",@"SHT_CUDA_COMPAT_INFO"
	.align	4
        /*0000*/ 	.byte	0x02, 0x09, 0x01, 0x00, 0x02, 0x02, 0x04, 0x00, 0x02, 0x05, 0x05, 0x00, 0x03, 0x07, 0x01, 0x01
        /*0010*/ 	.byte	0x02, 0x03, 0x01, 0x00, 0x02, 0x06, 0x01, 0x00, 0x04, 0x0b, 0x08, 0x00, 0x00, 0x00, 0x00, 0x00
        /*0020*/ 	.byte	0x00, 0x00, 0x00, 0x00


//--------------------- .nv.info._ZN7cutlass13device_kernelINS_4gemm6kernel13GemmUniversalIN4cute5tupleIJiiiiEEENS1_10collective13CollectiveMmaINS1_37MainloopSm90TmaGmmaWarpSpecializedFP8ILi5ENS5_IJNS4_1CILi1EEENSA_ILi2EEESB_EEENS1_32KernelTmaWarpSpecializedPingpongEEENS5_IJNSA_ILi64EEENSA_ILi256EEENSA_ILi128EEEEEENS_12float_e5m2_tENS5_IJlSB_lEEESK_SL_NS4_8TiledMMAINS4_8MMA_AtomIJNS4_4SM904GMMA31MMA_64x256x32_F32E5M2E5M2_SS_TNILNSP_7ScaleInE1ELSR_1EEEEEENS4_6LayoutINS5_IJSB_SB_SB_EEENS5_IJNSA_ILi0EEESW_SW_EEEEENS5_IJNS4_10UnderscoreESZ_SZ_EEEEENS4_23SM90_TMA_LOAD_MULTICASTENS4_14ComposedLayoutINS4_7SwizzleILi3ELi4ELi3EEENS4_18smem_ptr_flag_bitsILi8EEENSU_INS5_IJNSA_ILi8EEESI_EEENS5_IJSI_SB_EEEEEEEvNS4_8identityENS4_13SM90_TMA_LOADES1C_vS1D_EENS_8epilogue10collective6detail29Sm90TmaWarpSpecializedAdapterINS1H_15DefaultEpilogueISK_SL_SL_NS1G_6thread17LinearCombinationISK_Li1EffLNS1L_9ScaleType4KindE0ELNS_15FloatRoundStyleE2ESK_EENS1_15EpilogueDefaultEEEEEvvEEEEvNT_6ParamsE --------------------------
	.section	.nv.info._ZN7cutlass13device_kernelINS_4gemm6kernel13GemmUniversalIN4cute5tupleIJiiiiEEENS1_10collective13CollectiveMmaINS1_37MainloopSm90TmaGmmaWarpSpecializedFP8ILi5ENS5_IJNS4_1CILi1EEENSA_ILi2EEESB_EEENS1_32KernelTmaWarpSpecializedPingpongEEENS5_IJNSA_ILi64EEENSA_ILi256EEENSA_ILi128EEEEEENS_12float_e5m2_tENS5_IJlSB_lEEESK_SL_NS4_8TiledMMAINS4_8MMA_AtomIJNS4_4SM904GMMA31MMA_64x256x32_F32E5M2E5M2_SS_TNILNSP_7ScaleInE1ELSR_1EEEEEENS4_6LayoutINS5_IJSB_SB_SB_EEENS5_IJNSA_ILi0EEESW_SW_EEEEENS5_IJNS4_10UnderscoreESZ_SZ_EEEEENS4_23SM90_TMA_LOAD_MULTICASTENS4_14ComposedLayoutINS4_7SwizzleILi3ELi4ELi3EEENS4_18smem_ptr_flag_bitsILi8EEENSU_INS5_IJNSA_ILi8EEESI_EEENS5_IJSI_SB_EEEEEEEvNS4_8identityENS4_13SM90_TMA_LOADES1C_vS1D_EENS_8epilogue10collective6detail29Sm90TmaWarpSpecializedAdapterINS1H_15DefaultEpilogueISK_SL_SL_NS1G_6thread17LinearCombinationISK_Li1EffLNS1L_9ScaleType4KindE0ELNS_15FloatRoundStyleE2ESK_EENS1_15EpilogueDefaultEEEEEvvEEEEvNT_6ParamsE,"",@"SHT_CUDA_INFO"
	.sectionflags	@""
	.align	4


	//----- nvinfo : EIATTR_CUDA_API_VERSION
	.align		4
        /*0000*/ 	.byte	0x04, 0x37
        /*0002*/ 	.short	(.L_18 - .L_17)
.L_17:
        /*0004*/ 	.word	0x00000082


	//----- nvinfo : EIATTR_KPARAM_INFO
	.align		4
.L_18:
        /*0008*/ 	.byte	0x04, 0x17
        /*000a*/ 	.short	(.L_20 - .L_19)
.L_19:
        /*000c*/ 	.word	0x00000000
        /*0010*/ 	.short	0x0000
        /*0012*/ 	.short	0x0070
        /*0014*/ 	.byte	0x00, 0xf0, 0x01, 0x10


	//----- nvinfo : EIATTR_SPARSE_MMA_MASK
	.align		4
.L_20:
        /*0018*/ 	.byte	0x03, 0x50
        /*001a*/ 	.short	0x0000


	//----- nvinfo : EIATTR_MAXREG_COUNT
	.align		4
        /*001c*/ 	.byte	0x03, 0x1b
        /*001e*/ 	.short	0x00a8


	//----- nvinfo : EIATTR_NUM_BARRIERS
	.align		4
        /*0020*/ 	.byte	0x02, 0x4c
        /*0022*/ 	.byte	0x01
	.zero		1


	//----- nvinfo : EIATTR_ANNOTATIONS
	.align		4
        /*0024*/ 	.byte	0x04, 0x55
        /*0026*/ 	.short	(.L_22 - .L_21)


	//   ....[0]....
.L_21:
        /*0028*/ 	.word	0x00000001
        /*002c*/ 	.byte	0xe0, 0x06, 0x00, 0x00, 0x01, 0x00, 0x00, 0x00, 0xe0, 0x0d, 0x00, 0x00, 0x01, 0x00, 0x00, 0x00
        /* <DEDUP_REMOVED lines=206> */
        /*0d1c*/ 	.byte	0xc0, 0x03, 0x01, 0x00, 0x01, 0x00, 0x00, 0x00, 0x10, 0x04, 0x01, 0x00


	//----- nvinfo : EIATTR_MERCURY_ISA_VERSION
	.align		4
.L_22:
        /*0d28*/ 	.byte	0x03, 0x5f
        /*0d2a*/ 	.short	0x0101


	//----- nvinfo : EIATTR_INT_WARP_WIDE_INSTR_OFFSETS
	.align		4
        /*0d2c*/ 	.byte	0x04, 0x31
        /*0d2e*/ 	.short	(.L_24 - .L_23)


	//   ....[0]....
.L_23:
        /*0d30*/ 	.word	0x000005a0


	//   ....[1]....
        /*0d34*/ 	.word	0x000005b0


	//   ....[2]....
        /*0d38*/ 	.word	0x000005f0


	//   ....[3]....
        /*0d3c*/ 	.word	0x00000620


	//   ....[4]....
        /*0d40*/ 	.word	0x00000630


	//   ....[5]....
        /*0d44*/ 	.word	0x00000670


	//   ....[6]....
        /*0d48*/ 	.word	0x000007a0


	//   ....[7]....
        /*0d4c*/ 	.word	0x000007d0


	//   ....[8]....
        /*0d50*/ 	.word	0x00005700


	//----- nvinfo : EIATTR_COOP_GROUP_MASK_REGIDS
	.align		4
.L_24:
        /*0d54*/ 	.byte	0x04, 0x29
        /*0d56*/ 	.short	(.L_26 - .L_25)


	//   ....[0]....
.L_25:
        /*0d58*/ 	.word	0xffffffff


	//   ....[1]....
        /*0d5c*/ 	.word	0xffffffff


	//   ....[2]....
        /*0d60*/ 	.word	0xffffffff


	//   ....[3]....
        /*0d64*/ 	.word	0xffffffff


	//   ....[4]....
        /*0d68*/ 	.word	0xffffffff


	//   ....[5]....
        /*0d6c*/ 	.word	0xffffffff


	//   ....[6]....
        /*0d70*/ 	.word	0xffffffff


	//----- nvinfo : EIATTR_COOP_GROUP_INSTR_OFFSETS
	.align		4
.L_26:
        /*0d74*/ 	.byte	0x04, 0x28
        /*0d76*/ 	.short	(.L_28 - .L_27)


	//   ....[0]....
.L_27:
        /*0d78*/ 	.word	0x00000070


	//   ....[1]....
        /*0d7c*/ 	.word	0x00000090


	//   ....[2]....
        /*0d80*/ 	.word	0x00000190


	//   ....[3]....
        /*0d84*/ 	.word	0x000003d0


	//   ....[4]....
        /*0d88*/ 	.word	0x00000420


	//   ....[5]....
        /*0d8c*/ 	.word	0x000004e0


	//   ....[6]....
        /*0d90*/ 	.word	0x00000930


	//----- nvinfo : EIATTR_REG_RECONFIG
	.align		4
.L_28:
        /*0d94*/ 	.byte	0x01, 0x54
	.zero		2


	//----- nvinfo : EIATTR_MBARRIER_INSTR_OFFSETS
	.align		4
        /*0d98*/ 	.byte	0x04, 0x39
        /*0d9a*/ 	.short	(.L_30 - .L_29)


	//   ....[0]....
.L_29:
        /*0d9c*/ 	.word	0x00000310
        /*0da0*/ 	.word	0x000000ff
        /*0da4*/ 	.word	0x00000000
        /*0da8*/ 	.short	0x0100
        /*0daa*/ 	.byte	0x07
	.zero		1


	//   ....[1]....
        /*0dac*/ 	.word	0x00000320
        /*0db0*/ 	.word	0x000000ff
        /*0db4*/ 	.word	0x00000028
        /*0db8*/ 	.short	0x0100
        /*0dba*/ 	.byte	0x07
	.zero		1


	//   ....[2]....
        /*0dbc*/ 	.word	0x00000330
        /*0dc0*/ 	.word	0x000000ff
        /*0dc4*/ 	.word	0x00000008
        /*0dc8*/ 	.short	0x0100
        /*0dca*/ 	.byte	0x07
	.zero		1


	//   ....[3]....
        /*0dcc*/ 	.word	0x00000340
        /*0dd0*/ 	.word	0x000000ff
        /*0dd4*/ 	.word	0x00000030
        /*0dd8*/ 	.short	0x0100
        /*0dda*/ 	.byte	0x07
	.zero		1


	//   ....[4]....
        /*0ddc*/ 	.word	0x00000350
        /*0de0*/ 	.word	0x000000ff
        /*0de4*/ 	.word	0x00000010
        /*0de8*/ 	.short	0x0100
        /*0dea*/ 	.byte	0x07
	.zero		1


	//   ....[5]....
        /*0dec*/ 	.word	0x00000360
        /*0df0*/ 	.word	0x000000ff
        /*0df4*/ 	.word	0x00000038
        /*0df8*/ 	.short	0x0100
        /*0dfa*/ 	.byte	0x07
	.zero		1


	//   ....[6]....
        /*0dfc*/ 	.word	0x00000370
        /*0e00*/ 	.word	0x000000ff
        /*0e04*/ 	.word	0x00000018
        /*0e08*/ 	.short	0x0100
        /*0e0a*/ 	.byte	0x07
	.zero		1


	//   ....[7]....
        /*0e0c*/ 	.word	0x00000380
        /*0e10*/ 	.word	0x000000ff
        /*0e14*/ 	.word	0x00000040
        /*0e18*/ 	.short	0x0100
        /*0e1a*/ 	.byte	0x07
	.zero		1


	//   ....[8]....
        /*0e1c*/ 	.word	0x00000390
        /*0e20*/ 	.word	0x000000ff
        /*0e24*/ 	.word	0x00000020
        /*0e28*/ 	.short	0x0100
        /*0e2a*/ 	.byte	0x07
	.zero		1


	//   ....[9]....
        /*0e2c*/ 	.word	0x000003a0
        /*0e30*/ 	.word	0x000000ff
        /*0e34*/ 	.word	0x00000048
        /*0e38*/ 	.short	0x0100
        /*0e3a*/ 	.byte	0x07
	.zero		1


	//   ....[10]....
        /*0e3c*/ 	.word	0x00000810
        /*0e40*/ 	.word	0x000000ff
        /*0e44*/ 	.word	0x00000080
        /*0e48*/ 	.short	0x0100
        /*0e4a*/ 	.byte	0x07
	.zero		1


	//   ....[11]....
        /*0e4c*/ 	.word	0x00000870
        /*0e50*/ 	.word	0x000000ff
        /*0e54*/ 	.word	0x00000088
        /*0e58*/ 	.short	0x0100
        /*0e5a*/ 	.byte	0x07
	.zero		1


	//   ....[12]....
        /*0e5c*/ 	.word	0x000008b0
        /*0e60*/ 	.word	0x000000ff
        /*0e64*/ 	.word	0x00000060
        /*0e68*/ 	.short	0x0100
        /*0e6a*/ 	.byte	0x0a
	.zero		1


	//   ....[13]....
        /*0e6c*/ 	.word	0x000008c0
        /*0e70*/ 	.word	0x000000ff
        /*0e74*/ 	.word	0x00000068
        /*0e78*/ 	.short	0x0100
        /*0e7a*/ 	.byte	0x0a
	.zero		1


	//   ....[14]....
        /*0e7c*/ 	.word	0x000008d0
        /*0e80*/ 	.word	0x000000ff
        /*0e84*/ 	.word	0x00000070
        /*0e88*/ 	.short	0x0100
        /*0e8a*/ 	.byte	0x0a
	.zero		1


	//   ....[15]....
        /*0e8c*/ 	.word	0x000008e0
        /*0e90*/ 	.word	0x000000ff
        /*0e94*/ 	.word	0x00000078
        /*0e98*/ 	.short	0x0100
        /*0e9a*/ 	.byte	0x0a
	.zero		1


	//   ....[16]....
        /*0e9c*/ 	.word	0x000017b0
        /*0ea0*/ 	.word	0x000000ff
        /*0ea4*/ 	.word	0xfffffff8
        /*0ea8*/ 	.short	0x010a
        /*0eaa*/ 	.byte	0x12
	.zero		1


	//   ....[17]....
        /*0eac*/ 	.word	0x00002180
        /*0eb0*/ 	.word	0x000000ff
        /*0eb4*/ 	.word	0x00000000
        /*0eb8*/ 	.short	0x010a
        /*0eba*/ 	.byte	0x06
	.zero		1


	//   ....[18]....
        /*0ebc*/ 	.word	0x000021c0
        /*0ec0*/ 	.word	0x000000ff
        /*0ec4*/ 	.word	0x00000000
        /*0ec8*/ 	.short	0x010a
        /*0eca*/ 	.byte	0x06
	.zero		1


	//   ....[19]....
        /*0ecc*/ 	.word	0x00003460
        /*0ed0*/ 	.word	0x000000ff
        /*0ed4*/ 	.word	0x00000000
        /*0ed8*/ 	.short	0x010a
        /*0eda*/ 	.byte	0x09
	.zero		1


	//   ....[20]....
        /*0edc*/ 	.word	0x000034a0
        /*0ee0*/ 	.word	0x000000ff
        /*0ee4*/ 	.word	0x00000000
        /*0ee8*/ 	.short	0x010a
        /*0eea*/ 	.byte	0x09
	.zero		1


	//   ....[21]....
        /*0eec*/ 	.word	0x000045e0
        /*0ef0*/ 	.word	0x000000e5
        /*0ef4*/ 	.word	0x00000000
        /*0ef8*/ 	.short	0x0101
        /*0efa*/ 	.byte	0x3f
	.zero		1


	//   ....[22]....
        /*0efc*/ 	.word	0x00005650
        /*0f00*/ 	.word	0x000000e5
        /*0f04*/ 	.word	0x00000000
        /*0f08*/ 	.short	0x0101
        /*0f0a*/ 	.byte	0x1c
	.zero		1


	//   ....[23]....
        /*0f0c*/ 	.word	0x000057c0
        /*0f10*/ 	.word	0x00000018
        /*0f14*/ 	.word	0x00000000
        /*0f18*/ 	.short	0x0101
        /*0f1a*/ 	.byte	0x3f
	.zero		1


	//   ....[24]....
        /*0f1c*/ 	.word	0x00005880
        /*0f20*/ 	.word	0x000000ff
        /*0f24*/ 	.word	0x00000008
        /*0f28*/ 	.short	0x010a
        /*0f2a*/ 	.byte	0x12
	.zero		1


	//   ....[25]....
        /*0f2c*/ 	.word	0x0000ea50
        /*0f30*/ 	.word	0x00000003
        /*0f34*/ 	.word	0x00000000
        /*0f38*/ 	.short	0x0101
        /*0f3a*/ 	.byte	0x1c
	.zero		1


	//   ....[26]....
        /*0f3c*/ 	.word	0x0000f490
        /*0f40*/ 	.word	0x0000000b
        /*0f44*/ 	.word	0x00000028
        /*0f48*/ 	.short	0x010a
        /*0f4a*/ 	.byte	0x3f
	.zero		1


	//   ....[27]....
        /*0f4c*/ 	.word	0x0000f860
        /*0f50*/ 	.word	0x00000005
        /*0f54*/ 	.word	0x00000088
        /*0f58*/ 	.short	0x0101
        /*0f5a*/ 	.byte	0x3f
	.zero		1


	//   ....[28]....
        /*0f5c*/ 	.word	0x00010070
        /*0f60*/ 	.word	0x00000007
        /*0f64*/ 	.word	0x00000000
        /*0f68*/ 	.short	0x010a
        /*0f6a*/ 	.byte	0x3f
	.zero		1


	//   ....[29]....
        /*0f6c*/ 	.word	0x000100f0
        /*0f70*/ 	.word	0x00000008
        /*0f74*/ 	.word	0x00000000
        /*0f78*/ 	.short	0x010a
        /*0f7a*/ 	.byte	0x3f
	.zero		1


	//   ....[30]....
        /*0f7c*/ 	.word	0x00010180
        /*0f80*/ 	.word	0x00000009
        /*0f84*/ 	.word	0x00000000
        /*0f88*/ 	.short	0x010a
        /*0f8a*/ 	.byte	0x3f
	.zero		1


	//   ....[31]....
        /*0f8c*/ 	.word	0x00010210
        /*0f90*/ 	.word	0x00000006
        /*0f94*/ 	.word	0x00000000
        /*0f98*/ 	.short	0x010a
        /*0f9a*/ 	.byte	0x3f
	.zero		1


	//   ....[32]....
        /*0f9c*/ 	.word	0x000102a0
        /*0fa0*/ 	.word	0x00000003
        /*0fa4*/ 	.word	0x00000000
        /*0fa8*/ 	.short	0x010a
        /*0faa*/ 	.byte	0x3f
	.zero		1


	//   ....[33]....
        /*0fac*/ 	.word	0x00010310
        /*0fb0*/ 	.word	0x00000003
        /*0fb4*/ 	.word	0xfffffff8
        /*0fb8*/ 	.short	0x010a
        /*0fba*/ 	.byte	0x3f
	.zero		1


	//   ....[34]....
        /*0fbc*/ 	.word	0x00010370
        /*0fc0*/ 	.word	0x00000003
        /*0fc4*/ 	.word	0x00000000
        /*0fc8*/ 	.short	0x010a
        /*0fca*/ 	.byte	0x3f
	.zero		1


	//   ....[35]....
        /*0fcc*/ 	.word	0x000103e0
        /*0fd0*/ 	.word	0x00000000
        /*0fd4*/ 	.word	0x00000000
        /*0fd8*/ 	.short	0x010a
        /*0fda*/ 	.byte	0x3f
	.zero		1


	//   ....[36]....
        /*0fdc*/ 	.word	0x00010450
        /*0fe0*/ 	.word	0x00000019
        /*0fe4*/ 	.word	0x00000008
        /*0fe8*/ 	.short	0x010a
        /*0fea*/ 	.byte	0x3f
	.zero		1


	//   ....[37]....
        /*0fec*/ 	.word	0x00010520
        /*0ff0*/ 	.word	0x0000000b
        /*0ff4*/ 	.word	0x00000028
        /*0ff8*/ 	.short	0x010a
        /*0ffa*/ 	.byte	0x3f
	.zero		1


	//   ....[38]....
        /*0ffc*/ 	.word	0x00010600
        /*1000*/ 	.word	0x00000007
        /*1004*/ 	.word	0x00000000
        /*1008*/ 	.short	0x010a
        /*100a*/ 	.byte	0x3f
	.zero		1


	//   ....[39]....
        /*100c*/ 	.word	0x00010650
        /*1010*/ 	.word	0x00000008
        /*1014*/ 	.word	0x00000000
        /*1018*/ 	.short	0x010a
        /*101a*/ 	.byte	0x3f
	.zero		1


	//   ....[40]....
        /*101c*/ 	.word	0x000106a0
        /*1020*/ 	.word	0x00000009
        /*1024*/ 	.word	0x00000000
        /*1028*/ 	.short	0x010a
        /*102a*/ 	.byte	0x3f
	.zero		1


	//   ....[41]....
        /*102c*/ 	.word	0x000106f0
        /*1030*/ 	.word	0x00000006
        /*1034*/ 	.word	0x00000000
        /*1038*/ 	.short	0x010a
        /*103a*/ 	.byte	0x3f
	.zero		1


	//----- nvinfo : EIATTR_NUM_MBARRIERS
	.align		4
.L_30:
        /*103c*/ 	.byte	0x03, 0x38
        /*103e*/ 	.short	0x0010


	//----- nvinfo : EIATTR_EXIT_INSTR_OFFSETS
	.align		4
        /*1040*/ 	.byte	0x04, 0x1c
        /*1042*/ 	.short	(.L_32 - .L_31)


	//   ....[0]....
.L_31:
        /*1044*/ 	.word	0x000014c0


	//   ....[1]....
        /*1048*/ 	.word	0x00001520


	//   ....[2]....
        /*104c*/ 	.word	0x0000f160


	//   ....[3]....
        /*1050*/ 	.word	0x0000f190


	//   ....[4]....
        /*1054*/ 	.word	0x000102f0


	//----- nvinfo : EIATTR_MAX_THREADS
	.align		4
.L_32:
        /*1058*/ 	.byte	0x04, 0x05
        /*105a*/ 	.short	(.L_34 - .L_33)
.L_33:
        /*105c*/ 	.word	0x00000180
        /*1060*/ 	.word	0x00000001
        /*1064*/ 	.word	0x00000001


	//----- nvinfo : EIATTR_CRS_STACK_SIZE
	.align		4
.L_34:
        /*1068*/ 	.byte	0x04, 0x1e
        /*106a*/ 	.short	(.L_36 - .L_35)
.L_35:
        /*106c*/ 	.word	0x00000000


	//----- nvinfo : EIATTR_CBANK_PARAM_SIZE
	.align		4
.L_36:
        /*1070*/ 	.byte	0x03, 0x19
        /*1072*/ 	.short	0x0470


	//----- nvinfo : EIATTR_PARAM_CBANK
	.align		4
        /*1074*/ 	.byte	0x04, 0x0a
        /*1076*/ 	.short	(.L_38 - .L_37)
	.align		4
.L_37:
        /*1078*/ 	.word	index@(.nv.constant0._ZN7cutlass13device_kernelINS_4gemm6kernel13GemmUniversalIN4cute5tupleIJiiiiEEENS1_10collective13CollectiveMmaINS1_37MainloopSm90TmaGmmaWarpSpecializedFP8ILi5ENS5_IJNS4_1CILi1EEENSA_ILi2EEESB_EEENS1_32KernelTmaWarpSpecializedPingpongEEENS5_IJNSA_ILi64EEENSA_ILi256EEENSA_ILi128EEEEEENS_12float_e5m2_tENS5_IJlSB_lEEESK_SL_NS4_8TiledMMAINS4_8MMA_AtomIJNS4_4SM904GMMA31MMA_64x256x32_F32E5M2E5M2_SS_TNILNSP_7ScaleInE1ELSR_1EEEEEENS4_6LayoutINS5_IJSB_SB_SB_EEENS5_IJNSA_ILi0EEESW_SW_EEEEENS5_IJNS4_10UnderscoreESZ_SZ_EEEEENS4_23SM90_TMA_LOAD_MULTICASTENS4_14ComposedLayoutINS4_7SwizzleILi3ELi4ELi3EEENS4_18smem_ptr_flag_bitsILi8EEENSU_INS5_IJNSA_ILi8EEESI_EEENS5_IJSI_SB_EEEEEEEvNS4_8identityENS4_13SM90_TMA_LOADES1C_vS1D_EENS_8epilogue10collective6detail29Sm90TmaWarpSpecializedAdapterINS1H_15DefaultEpilogueISK_SL_SL_NS1G_6thread17LinearCombinationISK_Li1EffLNS1L_9ScaleType4KindE0ELNS_15FloatRoundStyleE2ESK_EENS1_15EpilogueDefaultEEEEEvvEEEEvNT_6ParamsE)
        /*107c*/ 	.short	0x0210
        /*107e*/ 	.short	0x0470


	//----- nvinfo : EIATTR_SW_WAR
	.align		4
.L_38:
        /*1080*/ 	.byte	0x04, 0x36
        /*1082*/ 	.short	(.L_40 - .L_39)
.L_39:
        /*1084*/ 	.word	0x00000008
.L_40:


//--------------------- .nv.callgraph             --------------------------
	.section	.nv.callgraph,"",@"SHT_CUDA_CALLGRAPH"
	.align	4
	.sectionentsize	8
	.align		4
        /*0000*/ 	.word	0x00000000
	.align		4
        /*0004*/ 	.word	0xffffffff
	.align		4
        /*0008*/ 	.word	0x00000000
	.align		4
        /*000c*/ 	.word	0xfffffffe
	.align		4
        /*0010*/ 	.word	0x00000000
	.align		4
        /*0014*/ 	.word	0xfffffffd
	.align		4
        /*0018*/ 	.word	0x00000000
	.align		4
        /*001c*/ 	.word	0xfffffffc


//--------------------- .nv.constant4             --------------------------
	.section	.nv.constant4,"a",@progbits
	.align	8
	.align		8
.nv.constant4:
        /*0000*/ 	.dword	_ZN39_INTERNAL_1e3830f7_4_k_cu_a8c34a38_46944cuda3std3__45__cpo5beginE
	.align		8
        /*0008*/ 	.dword	_ZN39_INTERNAL_1e3830f7_4_k_cu_a8c34a38_46944cuda3std3__45__cpo3endE
	.align		8
        /*0010*/ 	.dword	_ZN39_INTERNAL_1e3830f7_4_k_cu_a8c34a38_46944cuda3std3__45__cpo6cbeginE
	.align		8
        /*0018*/ 	.dword	_ZN39_INTERNAL_1e3830f7_4_k_cu_a8c34a38_46944cuda3std3__45__cpo4cendE
	.align		8
        /*0020*/ 	.dword	_ZN39_INTERNAL_1e3830f7_4_k_cu_a8c34a38_46944cuda3std3__441_GLOBAL__N__1e3830f7_4_k_cu_a8c34a38_46946ignoreE
	.align		8
        /*0028*/ 	.dword	_ZN39_INTERNAL_1e3830f7_4_k_cu_a8c34a38_46944cuda3std3__419piecewise_constructE
	.align		8
        /*0030*/ 	.dword	_ZN39_INTERNAL_1e3830f7_4_k_cu_a8c34a38_46944cuda3std3__48in_placeE
	.align		8
        /*0038*/ 	.dword	_ZN39_INTERNAL_1e3830f7_4_k_cu_a8c34a38_46944cuda3std6ranges3__45__cpo4swapE
	.align		8
        /*0040*/ 	.dword	_ZN39_INTERNAL_1e3830f7_4_k_cu_a8c34a38_46944cuda3std6ranges3__45__cpo9iter_moveE
	.align		8
        /*0048*/ 	.dword	_ZN39_INTERNAL_1e3830f7_4_k_cu_a8c34a38_46944cute7productE
	.align		8
        /*0050*/ 	.dword	_ZN39_INTERNAL_1e3830f7_4_k_cu_a8c34a38_46944cute1_E


//--------------------- .text._ZN7cutlass13device_kernelINS_4gemm6kernel13GemmUniversalIN4cute5tupleIJiiiiEEENS1_10collective13CollectiveMmaINS1_37MainloopSm90TmaGmmaWarpSpecializedFP8ILi5ENS5_IJNS4_1CILi1EEENSA_ILi2EEESB_EEENS1_32KernelTmaWarpSpecializedPingpongEEENS5_IJNSA_ILi64EEENSA_ILi256EEENSA_ILi128EEEEEENS_12float_e5m2_tENS5_IJlSB_lEEESK_SL_NS4_8TiledMMAINS4_8MMA_AtomIJNS4_4SM904GMMA31MMA_64x256x32_F32E5M2E5M2_SS_TNILNSP_7ScaleInE1ELSR_1EEEEEENS4_6LayoutINS5_IJSB_SB_SB_EEENS5_IJNSA_ILi0EEESW_SW_EEEEENS5_IJNS4_10UnderscoreESZ_SZ_EEEEENS4_23SM90_TMA_LOAD_MULTICASTENS4_14ComposedLayoutINS4_7SwizzleILi3ELi4ELi3EEENS4_18smem_ptr_flag_bitsILi8EEENSU_INS5_IJNSA_ILi8EEESI_EEENS5_IJSI_SB_EEEEEEEvNS4_8identityENS4_13SM90_TMA_LOADES1C_vS1D_EENS_8epilogue10collective6detail29Sm90TmaWarpSpecializedAdapterINS1H_15DefaultEpilogueISK_SL_SL_NS1G_6thread17LinearCombinationISK_Li1EffLNS1L_9ScaleType4KindE0ELNS_15FloatRoundStyleE2ESK_EENS1_15EpilogueDefaultEEEEEvvEEEEvNT_6ParamsE --------------------------
	.section	.text._ZN7cutlass13device_kernelINS_4gemm6kernel13GemmUniversalIN4cute5tupleIJiiiiEEENS1_10collective13CollectiveMmaINS1_37MainloopSm90TmaGmmaWarpSpecializedFP8ILi5ENS5_IJNS4_1CILi1EEENSA_ILi2EEESB_EEENS1_32KernelTmaWarpSpecializedPingpongEEENS5_IJNSA_ILi64EEENSA_ILi256EEENSA_ILi128EEEEEENS_12float_e5m2_tENS5_IJlSB_lEEESK_SL_NS4_8TiledMMAINS4_8MMA_AtomIJNS4_4SM904GMMA31MMA_64x256x32_F32E5M2E5M2_SS_TNILNSP_7ScaleInE1ELSR_1EEEEEENS4_6LayoutINS5_IJSB_SB_SB_EEENS5_IJNSA_ILi0EEESW_SW_EEEEENS5_IJNS4_10UnderscoreESZ_SZ_EEEEENS4_23SM90_TMA_LOAD_MULTICASTENS4_14ComposedLayoutINS4_7SwizzleILi3ELi4ELi3EEENS4_18smem_ptr_flag_bitsILi8EEENSU_INS5_IJNSA_ILi8EEESI_EEENS5_IJSI_SB_EEEEEEEvNS4_8identityENS4_13SM90_TMA_LOADES1C_vS1D_EENS_8epilogue10collective6detail29Sm90TmaWarpSpecializedAdapterINS1H_15DefaultEpilogueISK_SL_SL_NS1G_6thread17LinearCombinationISK_Li1EffLNS1L_9ScaleType4KindE0ELNS_15FloatRoundStyleE2ESK_EENS1_15EpilogueDefaultEEEEEvvEEEEvNT_6ParamsE,"ax",@progbits
	.align	128
.text._ZN7cutlass13device_kernelINS_4gemm6kernel13GemmUniversalIN4cute5tupleIJiiiiEEENS1_10collective13CollectiveMmaINS1_37MainloopSm90TmaGmmaWarpSpecializedFP8ILi5ENS5_IJNS4_1CILi1EEENSA_ILi2EEESB_EEENS1_32KernelTmaWarpSpecializedPingpongEEENS5_IJNSA_ILi64EEENSA_ILi256EEENSA_ILi128EEEEEENS_12float_e5m2_tENS5_IJlSB_lEEESK_SL_NS4_8TiledMMAINS4_8MMA_AtomIJNS4_4SM904GMMA31MMA_64x256x32_F32E5M2E5M2_SS_TNILNSP_7ScaleInE1ELSR_1EEEEEENS4_6LayoutINS5_IJSB_SB_SB_EEENS5_IJNSA_ILi0EEESW_SW_EEEEENS5_IJNS4_10UnderscoreESZ_SZ_EEEEENS4_23SM90_TMA_LOAD_MULTICASTENS4_14ComposedLayoutINS4_7SwizzleILi3ELi4ELi3EEENS4_18smem_ptr_flag_bitsILi8EEENSU_INS5_IJNSA_ILi8EEESI_EEENS5_IJSI_SB_EEEEEEEvNS4_8identityENS4_13SM90_TMA_LOADES1C_vS1D_EENS_8epilogue10collective6detail29Sm90TmaWarpSpecializedAdapterINS1H_15DefaultEpilogueISK_SL_SL_NS1G_6thread17LinearCombinationISK_Li1EffLNS1L_9ScaleType4KindE0ELNS_15FloatRoundStyleE2ESK_EENS1_15EpilogueDefaultEEEEEvvEEEEvNT_6ParamsE:
        .type           _ZN7cutlass13device_kernelINS_4gemm6kernel13GemmUniversalIN4cute5tupleIJiiiiEEENS1_10collective13CollectiveMmaINS1_37MainloopSm90TmaGmmaWarpSpecializedFP8ILi5ENS5_IJNS4_1CILi1EEENSA_ILi2EEESB_EEENS1_32KernelTmaWarpSpecializedPingpongEEENS5_IJNSA_ILi64EEENSA_ILi256EEENSA_ILi128EEEEEENS_12float_e5m2_tENS5_IJlSB_lEEESK_SL_NS4_8TiledMMAINS4_8MMA_AtomIJNS4_4SM904GMMA31MMA_64x256x32_F32E5M2E5M2_SS_TNILNSP_7ScaleInE1ELSR_1EEEEEENS4_6LayoutINS5_IJSB_SB_SB_EEENS5_IJNSA_ILi0EEESW_SW_EEEEENS5_IJNS4_10UnderscoreESZ_SZ_EEEEENS4_23SM90_TMA_LOAD_MULTICASTENS4_14ComposedLayoutINS4_7SwizzleILi3ELi4ELi3EEENS4_18smem_ptr_flag_bitsILi8EEENSU_INS5_IJNSA_ILi8EEESI_EEENS5_IJSI_SB_EEEEEEEvNS4_8identityENS4_13SM90_TMA_LOADES1C_vS1D_EENS_8epilogue10collective6detail29Sm90TmaWarpSpecializedAdapterINS1H_15DefaultEpilogueISK_SL_SL_NS1G_6thread17LinearCombinationISK_Li1EffLNS1L_9ScaleType4KindE0ELNS_15FloatRoundStyleE2ESK_EENS1_15EpilogueDefaultEEEEEvvEEEEvNT_6ParamsE,@function
        .size           _ZN7cutlass13device_kernelINS_4gemm6kernel13GemmUniversalIN4cute5tupleIJiiiiEEENS1_10collective13CollectiveMmaINS1_37MainloopSm90TmaGmmaWarpSpecializedFP8ILi5ENS5_IJNS4_1CILi1EEENSA_ILi2EEESB_EEENS1_32KernelTmaWarpSpecializedPingpongEEENS5_IJNSA_ILi64EEENSA_ILi256EEENSA_ILi128EEEEEENS_12float_e5m2_tENS5_IJlSB_lEEESK_SL_NS4_8TiledMMAINS4_8MMA_AtomIJNS4_4SM904GMMA31MMA_64x256x32_F32E5M2E5M2_SS_TNILNSP_7ScaleInE1ELSR_1EEEEEENS4_6LayoutINS5_IJSB_SB_SB_EEENS5_IJNSA_ILi0EEESW_SW_EEEEENS5_IJNS4_10UnderscoreESZ_SZ_EEEEENS4_23SM90_TMA_LOAD_MULTICASTENS4_14ComposedLayoutINS4_7SwizzleILi3ELi4ELi3EEENS4_18smem_ptr_flag_bitsILi8EEENSU_INS5_IJNSA_ILi8EEESI_EEENS5_IJSI_SB_EEEEEEEvNS4_8identityENS4_13SM90_TMA_LOADES1C_vS1D_EENS_8epilogue10collective6detail29Sm90TmaWarpSpecializedAdapterINS1H_15DefaultEpilogueISK_SL_SL_NS1G_6thread17LinearCombinationISK_Li1EffLNS1L_9ScaleType4KindE0ELNS_15FloatRoundStyleE2ESK_EENS1_15EpilogueDefaultEEEEEvvEEEEvNT_6ParamsE,(.L_x_338 - _ZN7cutlass13device_kernelINS_4gemm6kernel13GemmUniversalIN4cute5tupleIJiiiiEEENS1_10collective13CollectiveMmaINS1_37MainloopSm90TmaGmmaWarpSpecializedFP8ILi5ENS5_IJNS4_1CILi1EEENSA_ILi2EEESB_EEENS1_32KernelTmaWarpSpecializedPingpongEEENS5_IJNSA_ILi64EEENSA_ILi256EEENSA_ILi128EEEEEENS_12float_e5m2_tENS5_IJlSB_lEEESK_SL_NS4_8TiledMMAINS4_8MMA_AtomIJNS4_4SM904GMMA31MMA_64x256x32_F32E5M2E5M2_SS_TNILNSP_7ScaleInE1ELSR_1EEEEEENS4_6LayoutINS5_IJSB_SB_SB_EEENS5_IJNSA_ILi0EEESW_SW_EEEEENS5_IJNS4_10UnderscoreESZ_SZ_EEEEENS4_23SM90_TMA_LOAD_MULTICASTENS4_14ComposedLayoutINS4_7SwizzleILi3ELi4ELi3EEENS4_18smem_ptr_flag_bitsILi8EEENSU_INS5_IJNSA_ILi8EEESI_EEENS5_IJSI_SB_EEEEEEEvNS4_8identityENS4_13SM90_TMA_LOADES1C_vS1D_EENS_8epilogue10collective6detail29Sm90TmaWarpSpecializedAdapterINS1H_15DefaultEpilogueISK_SL_SL_NS1G_6thread17LinearCombinationISK_Li1EffLNS1L_9ScaleType4KindE0ELNS_15FloatRoundStyleE2ESK_EENS1_15EpilogueDefaultEEEEEvvEEEEvNT_6ParamsE)
        .other          _ZN7cutlass13device_kernelINS_4gemm6kernel13GemmUniversalIN4cute5tupleIJiiiiEEENS1_10collective13CollectiveMmaINS1_37MainloopSm90TmaGmmaWarpSpecializedFP8ILi5ENS5_IJNS4_1CILi1EEENSA_ILi2EEESB_EEENS1_32KernelTmaWarpSpecializedPingpongEEENS5_IJNSA_ILi64EEENSA_ILi256EEENSA_ILi128EEEEEENS_12float_e5m2_tENS5_IJlSB_lEEESK_SL_NS4_8TiledMMAINS4_8MMA_AtomIJNS4_4SM904GMMA31MMA_64x256x32_F32E5M2E5M2_SS_TNILNSP_7ScaleInE1ELSR_1EEEEEENS4_6LayoutINS5_IJSB_SB_SB_EEENS5_IJNSA_ILi0EEESW_SW_EEEEENS5_IJNS4_10UnderscoreESZ_SZ_EEEEENS4_23SM90_TMA_LOAD_MULTICASTENS4_14ComposedLayoutINS4_7SwizzleILi3ELi4ELi3EEENS4_18smem_ptr_flag_bitsILi8EEENSU_INS5_IJNSA_ILi8EEESI_EEENS5_IJSI_SB_EEEEEEEvNS4_8identityENS4_13SM90_TMA_LOADES1C_vS1D_EENS_8epilogue10collective6detail29Sm90TmaWarpSpecializedAdapterINS1H_15DefaultEpilogueISK_SL_SL_NS1G_6thread17LinearCombinationISK_Li1EffLNS1L_9ScaleType4KindE0ELNS_15FloatRoundStyleE2ESK_EENS1_15EpilogueDefaultEEEEEvvEEEEvNT_6ParamsE,@"STO_CUDA_ENTRY STV_DEFAULT"
_ZN7cutlass13device_kernelINS_4gemm6kernel13GemmUniversalIN4cute5tupleIJiiiiEEENS1_10collective13CollectiveMmaINS1_37MainloopSm90TmaGmmaWarpSpecializedFP8ILi5ENS5_IJNS4_1CILi1EEENSA_ILi2EEESB_EEENS1_32KernelTmaWarpSpecializedPingpongEEENS5_IJNSA_ILi64EEENSA_ILi256EEENSA_ILi128EEEEEENS_12float_e5m2_tENS5_IJlSB_lEEESK_SL_NS4_8TiledMMAINS4_8MMA_AtomIJNS4_4SM904GMMA31MMA_64x256x32_F32E5M2E5M2_SS_TNILNSP_7ScaleInE1ELSR_1EEEEEENS4_6LayoutINS5_IJSB_SB_SB_EEENS5_IJNSA_ILi0EEESW_SW_EEEEENS5_IJNS4_10UnderscoreESZ_SZ_EEEEENS4_23SM90_TMA_LOAD_MULTICASTENS4_14ComposedLayoutINS4_7SwizzleILi3ELi4ELi3EEENS4_18smem_ptr_flag_bitsILi8EEENSU_INS5_IJNSA_ILi8EEESI_EEENS5_IJSI_SB_EEEEEEEvNS4_8identityENS4_13SM90_TMA_LOADES1C_vS1D_EENS_8epilogue10collective6detail29Sm90TmaWarpSpecializedAdapterINS1H_15DefaultEpilogueISK_SL_SL_NS1G_6thread17LinearCombinationISK_Li1EffLNS1L_9ScaleType4KindE0ELNS_15FloatRoundStyleE2ESK_EENS1_15EpilogueDefaultEEEEEvvEEEEvNT_6ParamsE:
[----:B------:R-:W0:Y:S02]  /*0000*/  LDC R1, c[0x0][0x28] ;  /* 0x00000a00ff017b82 */ /* 0x000e240000000800 */
[----:B0-----:R-:W-:Y:S01]  /*0010*/  VIADD R1, R1, 0xfffffef0 ;  /* 0xfffffef001017836 */ /* 0x001fe20000000000 */
[----:B------:R-:W0:Y:S01]  /*0020*/  S2R R3, SR_TID.X ;  /* 0x0000000000037919 */ /* 0x000e220000002100 */
[----:B------:R-:W-:Y:S01]  /*0030*/  ELECT P0, URZ, PT ;  /* 0x00000000003f782f */ /* 0x000fe20003800000 */
[----:B------:R-:W-:Y:S01]  /*0040*/  BSSY B0, `(.L_x_0) ;  /* 0x0000014000007945 */ /* 0x000fe20003800000 */
[--C-:B0-----:R-:W-:Y:S02]  /*0050*/  SHF.R.U32.HI R0, RZ, 0x5, R3.reuse ;  /* 0x00000005ff007819 */ /* 0x101fe40000011603 */
[----:B------:R-:W-:-:S03]  /*0060*/  SHF.R.U32.HI R5, RZ, 0x7, R3 ;  /* 0x00000007ff057819 */ /* 0x000fc60000011603 */
[----:B------:R-:W0:Y:S02]  /*0070*/  SHFL.IDX PT, R2, R0, RZ, 0x1f ;  /* 0x00001fff00027589 */ /* 0x000e2400000e0000 */
[----:B0-----:R-:W-:Y:S02]  /*0080*/  R2UR UR6, R2 ;  /* 0x00000000020672ca */ /* 0x001fe400000e0000 */
[----:B------:R0:W1:Y:S11]  /*0090*/  SHFL.IDX PT, R2, R5, RZ, 0x1f ;  /* 0x00001fff05027589 */ /* 0x00007600000e0000 */
[----:B------:R-:W-:-:S02]  /*00a0*/  USHF.R.S32.HI UR4, URZ, 0x1f, UR6 ;  /* 0x0000001f3f047899 */ /* 0x000fc40008011406 */
[----:B------:R-:W-:Y:S02]  /*00b0*/  ISETP.NE.OR P0, PT, RZ, UR6, !P0 ;  /* 0x00000006ff007c0c */ /* 0x000fe4000c705670 */
[----:B------:R-:W-:-:S04]  /*00c0*/  ULEA.HI UR4, UR4, UR6, URZ, 0x2 ;  /* 0x0000000604047291 */ /* 0x000fc8000f8f103f */
[----:B------:R-:W-:-:S04]  /*00d0*/  ULOP3.LUT UR4, UR4, 0xfffffffc, URZ, 0xc0, !UPT ;  /* 0xfffffffc04047892 */ /* 0x000fc8000f8ec03f */
[----:B------:R-:W-:-:S03]  /*00e0*/  UIADD3 UR6, UR6, -UR4, URZ ;  /* 0x8000000406067290 */ /* 0x000fc6000fffe03f */
[----:B01----:R-:W-:Y:S09]  /*00f0*/  @P0 BRA `(.L_x_1) ;  /* 0x0000000000200947 */ /* 0x003ff20003800000 */
[----:B------:R-:W-:Y:S02]  /*0100*/  ULDC.64 UR4, c[0x0][0x198] ;  /* 0x0000660000047ab9 */ /* 0x000fe40000000a00 */
[----:B------:R-:W-:Y:S02]  /*0110*/  UIADD3 UR8, UP0, UR4, 0xf0, URZ ;  /* 0x000000f004087890 */ /* 0x000fe4000ff1e03f */
[----:B------:R-:W-:Y:S02]  /*0120*/  UIADD3 UR4, UP1, UR4, 0x1f0, URZ ;  /* 0x000001f004047890 */ /* 0x000fe4000ff3e03f */
[----:B------:R-:W-:Y:S02]  /*0130*/  UIADD3.X UR9, URZ, UR5, URZ, UP0, !UPT ;  /* 0x000000053f097290 */ /* 0x000fe400087fe43f */
[----:B------:R-:W-:-:S07]  /*0140*/  UIADD3.X UR5, URZ, UR5, URZ, UP1, !UPT ;  /* 0x000000053f057290 */ /* 0x000fce0008ffe43f */
[----:B------:R0:W-:Y:S02]  /*0150*/  UTMACCTL.PF [UR8] ;  /* 0x00000000080079b9 */ /* 0x0001e40008040000 */
[----:B------:R0:W-:Y:S02]  /*0160*/  UTMACCTL.PF [UR4] ;  /* 0x00000000040079b9 */ /* 0x0001e40008040000 */
[----:B0-----:R-:W-:Y:S01]  /*0170*/  NOP ;  /* 0x0000000000007918 */ /* 0x001fe20000000000 */
.L_x_1:
[----:B------:R-:W-:Y:S05]  /*0180*/  BSYNC B0 ;  /* 0x0000000000007941 */ /* 0x000fea0003800000 */
.L_x_0:
[----:B------:R-:W0:Y:S01]  /*0190*/  SHFL.IDX PT, R6, R0, RZ, 0x1f ;  /* 0x00001fff00067589 */ /* 0x000e2200000e0000 */
[----:B------:R-:W-:Y:S01]  /*01a0*/  R2UR UR13, R2 ;  /* 0x00000000020d72ca */ /* 0x000fe200000e0000 */
[----:B------:R-:W-:-:S04]  /*01b0*/  UISETP.NE.AND UP0, UPT, UR6, 0x3, UPT ;  /* 0x000000030600788c */ /* 0x000fc8000bf05270 */
[----:B------:R-:W-:-:S08]  /*01c0*/  UISETP.EQ.OR UP0, UPT, UR6, URZ, !UP0 ;  /* 0x0000003f0600728c */ /* 0x000fd0000c702670 */
[----:B------:R-:W-:Y:S02]  /*01d0*/  UIADD3 UR12, UR13, -0x1, URZ ;  /* 0xffffffff0d0c7890 */ /* 0x000fe4000fffe03f */
[----:B------:R-:W-:Y:S02]  /*01e0*/  UISETP.EQ.AND UP0, UPT, UR13, URZ, UP0 ;  /* 0x0000003f0d00728c */ /* 0x000fe40008702270 */
[----:B------:R-:W-:Y:S02]  /*01f0*/  UISETP.GE.U32.AND UP1, UPT, UR12, 0x2, UPT ;  /* 0x000000020c00788c */ /* 0x000fe4000bf26070 */
[----:B------:R-:W-:Y:S01]  /*0200*/  USEL UR15, URZ, 0x1, !UP0 ;  /* 0x000000013f0f7887 */ /* 0x000fe2000c000000 */
[----:B0-----:R-:W-:-:S03]  /*0210*/  ISETP.NE.AND P0, PT, R6, RZ, PT ;  /* 0x000000ff0600720c */ /* 0x001fc60003f05270 */
[----:B------:R-:W-:-:S10]  /*0220*/  USEL UR15, UR15, 0x2, UP1 ;  /* 0x000000020f0f7887 */ /* 0x000fd40008800000 */
[----:B------:R-:W-:Y:S05]  /*0230*/  @P0 BRA `(.L_x_2) ;  /* 0x0000000000600947 */ /* 0x000fea0003800000 */
[----:B------:R-:W0:Y:S01]  /*0240*/  S2UR UR7, SR_CgaCtaId ;  /* 0x00000000000779c3 */ /* 0x000e220000008800 */
[----:B------:R-:W-:Y:S01]  /*0250*/  UMOV UR4, 0x400 ;  /* 0x0000040000047882 */ /* 0x000fe20000000000 */
[----:B------:R-:W-:Y:S01]  /*0260*/  UMOV UR5, 0x1 ;  /* 0x0000000100057882 */ /* 0x000fe20000000000 */
[----:B------:R-:W-:Y:S01]  /*0270*/  UMOV UR8, 0x2 ;  /* 0x0000000200087882 */ /* 0x000fe20000000000 */
[----:B------:R-:W-:Y:S01]  /*0280*/  ELECT P0, URZ, PT ;  /* 0x00000000003f782f */ /* 0x000fe20003800000 */
[----:B------:R-:W-:-:S04]  /*0290*/  UIADD3 UR8, -UR8, 0x100000, URZ ;  /* 0x0010000008087890 */ /* 0x000fc8000fffe13f */
[----:B------:R-:W-:Y:S02]  /*02a0*/  USHF.L.U32 UR9, UR8, 0xb, URZ ;  /* 0x0000000b08097899 */ /* 0x000fe4000800063f */
[----:B------:R-:W-:Y:S02]  /*02b0*/  USHF.L.U32 UR8, UR8, 0x1, URZ ;  /* 0x0000000108087899 */ /* 0x000fe4000800063f */
[----:B0-----:R-:W-:Y:S02]  /*02c0*/  ULEA UR7, UR7, UR4, 0x18 ;  /* 0x0000000407077291 */ /* 0x001fe4000f8ec03f */
[----:B------:R-:W-:-:S04]  /*02d0*/  UIADD3 UR4, -UR5, 0x100000, URZ ;  /* 0x0010000005047890 */ /* 0x000fc8000fffe13f */
[----:B------:R-:W-:Y:S02]  /*02e0*/  USHF.L.U32 UR5, UR4, 0xb, URZ ;  /* 0x0000000b04057899 */ /* 0x000fe4000800063f */
[----:B------:R-:W-:Y:S01]  /*02f0*/  USHF.L.U32 UR4, UR4, 0x1, URZ ;  /* 0x0000000104047899 */ /* 0x000fe2000800063f */
[----:B------:R-:W0:Y:S11]  /*0300*/  FENCE.VIEW.ASYNC.S ;  /* 0x00000000000073c6 */ /* 0x000e360000000000 */
[----:B0-----:R0:W1:Y:S01]  /*0310*/  SYNCS.EXCH.64 URZ, [UR7], UR4 ;  /* 0x00000004073f75b2 */ /* 0x0010620008000100 */
[----:B------:R0:W2:Y:S01]  /*0320*/  SYNCS.EXCH.64 URZ, [UR7+0x28], UR8 ;  /* 0x00002808073f75b2 */ /* 0x0000a20008000100 */
[----:B------:R0:W3:Y:S01]  /*0330*/  SYNCS.EXCH.64 URZ, [UR7+0x8], UR4 ;  /* 0x00000804073f75b2 */ /* 0x0000e20008000100 */
[----:B------:R0:W4:Y:S01]  /*0340*/  SYNCS.EXCH.64 URZ, [UR7+0x30], UR8 ;  /* 0x00003008073f75b2 */ /* 0x0001220008000100 */
[----:B------:R0:W0:Y:S01]  /*0350*/  SYNCS.EXCH.64 URZ, [UR7+0x10], UR4 ;  /* 0x00001004073f75b2 */ /* 0x0000220008000100 */
[----:B------:R0:W0:Y:S01]  /*0360*/  SYNCS.EXCH.64 URZ, [UR7+0x38], UR8 ;  /* 0x00003808073f75b2 */ /* 0x0000220008000100 */
[----:B------:R0:W0:Y:S01]  /*0370*/  SYNCS.EXCH.64 URZ, [UR7+0x18], UR4 ;  /* 0x00001804073f75b2 */ /* 0x0000220008000100 */
[----:B------:R0:W0:Y:S01]  /*0380*/  SYNCS.EXCH.64 URZ, [UR7+0x40], UR8 ;  /* 0x00004008073f75b2 */ /* 0x0000220008000100 */
[----:B------:R0:W0:Y:S01]  /*0390*/  SYNCS.EXCH.64 URZ, [UR7+0x20], UR4 ;  /* 0x00002004073f75b2 */ /* 0x0000220008000100 */
[----:B------:R0:W0:Y:S01]  /*03a0*/  SYNCS.EXCH.64 URZ, [UR7+0x48], UR8 ;  /* 0x00004808073f75b2 */ /* 0x0000220008000100 */
[----:B------:R-:W-:Y:S01]  /*03b0*/  NOP ;  /* 0x0000000000007918 */ /* 0x000fe20000000000 */
.L_x_2:
[----:B------:R-:W-:Y:S01]  /*03c0*/  SHF.R.S32.HI R2, RZ, 0x1f, R3 ;  /* 0x0000001fff027819 */ /* 0x000fe20000011403 */
[----:B------:R-:W5:Y:S01]  /*03d0*/  SHFL.IDX PT, R8, R0, RZ, 0x1f ;  /* 0x00001fff00087589 */ /* 0x000f6200000e0000 */
[----:B------:R-:W-:Y:S02]  /*03e0*/  ELECT P0, URZ, PT ;  /* 0x00000000003f782f */ /* 0x000fe40003800000 */
[----:B------:R-:W-:Y:S02]  /*03f0*/  SHF.R.S32.HI R9, RZ, 0x1f, R6 ;  /* 0x0000001fff097819 */ /* 0x000fe40000011406 */
[----:B------:R-:W-:Y:S02]  /*0400*/  ELECT P1, URZ, PT ;  /* 0x00000000003f782f */ /* 0x000fe40003820000 */
[----:B------:R-:W-:Y:S01]  /*0410*/  LEA.HI R2, R2, R3, RZ, 0x7 ;  /* 0x0000000302027211 */ /* 0x000fe200078f38ff */
[----:B------:R-:W1:Y:S01]  /*0420*/  SHFL.IDX PT, R10, R0, RZ, 0x1f ;  /* 0x00001fff000a7589 */ /* 0x000e6200000e0000 */
[----:B------:R-:W-:Y:S01]  /*0430*/  LEA.HI R9, R9, R6, RZ, 0x2 ;  /* 0x0000000609097211 */ /* 0x000fe200078f10ff */
[----:B------:R-:W2:Y:S01]  /*0440*/  S2UR UR14, SR_CTAID.X ;  /* 0x00000000000e79c3 */ /* 0x000ea20000002500 */
[----:B------:R-:W-:Y:S01]  /*0450*/  LOP3.LUT R2, R2, 0xffffff80, RZ, 0xc0, !PT ;  /* 0xffffff8002027812 */ /* 0x000fe200078ec0ff */
[----:B------:R-:W3:Y:S01]  /*0460*/  S2R R4, SR_CTAID.Y ;  /* 0x0000000000047919 */ /* 0x000ee20000002600 */
[----:B------:R-:W-:Y:S01]  /*0470*/  LOP3.LUT R9, R9, 0x3ffffffc, RZ, 0xc0, !PT ;  /* 0x3ffffffc09097812 */ /* 0x000fe200078ec0ff */
[----:B0-----:R-:W-:Y:S01]  /*0480*/  ULDC UR4, c[0x0][0x154] ;  /* 0x0000550000047ab9 */ /* 0x001fe20000000800 */
[----:B------:R-:W-:Y:S01]  /*0490*/  ULDC UR5, c[0x0][0x150] ;  /* 0x0000540000057ab9 */ /* 0x000fe20000000800 */
[----:B------:R-:W-:Y:S01]  /*04a0*/  IMAD.IADD R2, R3, 0x1, -R2 ;  /* 0x0000000103027824 */ /* 0x000fe200078e0a02 */
[----:B------:R-:W-:Y:S01]  /*04b0*/  UMOV UR9, 0x80 ;  /* 0x0000008000097882 */ /* 0x000fe20000000000 */
[----:B------:R-:W-:Y:S01]  /*04c0*/  IMAD.IADD R6, R6, 0x1, -R9 ;  /* 0x0000000106067824 */ /* 0x000fe200078e0a09 */
[----:B------:R-:W0:Y:S01]  /*04d0*/  LDC R15, c[0x0][0x148] ;  /* 0x00005200ff0f7b82 */ /* 0x000e220000000800 */
[----:B------:R-:W4:Y:S01]  /*04e0*/  SHFL.IDX PT, R9, R5, RZ, 0x1f ;  /* 0x00001fff05097589 */ /* 0x000f2200000e0000 */
[----:B------:R-:W-:Y:S01]  /*04f0*/  SHF.R.S32.HI R13, RZ, 0x1f, R2 ;  /* 0x0000001fff0d7819 */ /* 0x000fe20000011402 */
[----:B------:R-:W-:Y:S01]  /*0500*/  NOP ;  /* 0x0000000000007918 */ /* 0x000fe20000000000 */
[----:B------:R-:W-:Y:S01]  /*0510*/  NOP ;  /* 0x0000000000007918 */ /* 0x000fe20000000000 */
[----:B------:R-:W-:-:S02]  /*0520*/  ISETP.NE.AND P4, PT, RZ, UR13, PT ;  /* 0x0000000dff007c0c */ /* 0x000fc4000bf85270 */
[----:B------:R-:W-:Y:S02]  /*0530*/  LEA.HI R7, R13, R2, RZ, 0x3 ;  /* 0x000000020d077211 */ /* 0x000fe400078f18ff */
[----:B-----5:R-:W-:Y:S02]  /*0540*/  ISETP.NE.OR P0, PT, R8, RZ, !P0 ;  /* 0x000000ff0800720c */ /* 0x020fe40004705670 */
[--C-:B------:R-:W-:Y:S02]  /*0550*/  SHF.R.S32.HI R8, RZ, 0x3, R7.reuse ;  /* 0x00000003ff087819 */ /* 0x100fe40000011407 */
[----:B------:R-:W-:Y:S02]  /*0560*/  SHF.R.S32.HI R7, RZ, 0x1f, R7 ;  /* 0x0000001fff077819 */ /* 0x000fe40000011407 */
[----:B-1----:R-:W-:Y:S02]  /*0570*/  ISETP.NE.OR P1, PT, R10, RZ, !P1 ;  /* 0x000000ff0a00720c */ /* 0x002fe40004f25670 */
[----:B------:R-:W-:-:S04]  /*0580*/  LEA.HI R7, R7, R8, RZ, 0x2 ;  /* 0x0000000807077211 */ /* 0x000fc800078f10ff */
[----:B------:R-:W-:Y:S01]  /*0590*/  LOP3.LUT R7, R7, 0xfffffffc, RZ, 0xc0, !PT ;  /* 0xfffffffc07077812 */ /* 0x000fe200078ec0ff */
[----:B------:R-:W-:Y:S01]  /*05a0*/  VOTEU.ALL UP1, P0 ;  /* 0x00000000003f7886 */ /* 0x000fe20000020000 */
[----:B------:R-:W-:Y:S01]  /*05b0*/  VOTEU.ALL UP0, P0 ;  /* 0x00000000003f7886 */ /* 0x000fe20000000000 */
[----:B---3--:R-:W-:Y:S02]  /*05c0*/  I2FP.F32.U32 R0, R4 ;  /* 0x0000000400007245 */ /* 0x008fe40000201000 */
[----:B------:R-:W-:Y:S01]  /*05d0*/  IMAD.IADD R7, R8, 0x1, -R7 ;  /* 0x0000000108077824 */ /* 0x000fe200078e0a07 */
[----:B------:R-:W1:Y:S01]  /*05e0*/  @!UP1 S2UR UR8, SR_CgaCtaId ;  /* 0x00000000000899c3 */ /* 0x000e620000008800 */
[----:B------:R-:W-:Y:S01]  /*05f0*/  VOTEU.ALL UP2, P1 ;  /* 0x00000000003f7886 */ /* 0x000fe20000840000 */
[----:B------:R-:W-:Y:S01]  /*0600*/  @!UP1 UMOV UR7, 0x400 ;  /* 0x0000040000079882 */ /* 0x000fe20000000000 */
[----:B------:R-:W-:Y:S01]  /*0610*/  IMAD R6, R6, 0x4, R7 ;  /* 0x0000000406067824 */ /* 0x000fe200078e0207 */
[----:B------:R-:W-:Y:S01]  /*0620*/  VOTEU.ALL UP3, P1 ;  /* 0x00000000003f7886 */ /* 0x000fe20000860000 */
[----:B------:R-:W-:Y:S01]  /*0630*/  VOTEU.ALL UP4, P1 ;  /* 0x00000000003f7886 */ /* 0x000fe20000880000 */
[----:B------:R-:W-:Y:S01]  /*0640*/  @!UP2 UMOV UR10, 0x400 ;  /* 0x00000400000aa882 */ /* 0x000fe20000000000 */
[----:B------:R-:W-:Y:S01]  /*0650*/  IMAD.SHL.U32 R7, R6, 0x4, RZ ;  /* 0x0000000406077824 */ /* 0x000fe200078e00ff */
[----:B------:R-:W3:Y:S01]  /*0660*/  @!UP2 S2UR UR11, SR_CgaCtaId ;  /* 0x00000000000ba9c3 */ /* 0x000ee20000008800 */
[----:B------:R-:W-:Y:S01]  /*0670*/  VOTEU.ALL UP5, P1 ;  /* 0x00000000003f7886 */ /* 0x000fe200008a0000 */
[----:B----4-:R-:W-:-:S02]  /*0680*/  R2UR UR18, R9 ;  /* 0x00000000091272ca */ /* 0x010fc400000e0000 */
[----:B------:R-:W-:Y:S01]  /*0690*/  LOP3.LUT R11, R6, 0xc, R7, 0x78, !PT ;  /* 0x0000000c060b7812 */ /* 0x000fe200078e7807 */
[----:B------:R-:W-:Y:S01]  /*06a0*/  FMUL R7, R0, UR4 ;  /* 0x0000000400077c20 */ /* 0x000fe20008400000 */
[----:B--2---:R-:W-:Y:S01]  /*06b0*/  I2FP.F32.U32 R0, UR14 ;  /* 0x0000000e00007c45 */ /* 0x004fe20008201000 */
[----:B------:R-:W-:Y:S01]  /*06c0*/  UMOV UR4, 0x20 ;  /* 0x0000002000047882 */ /* 0x000fe20000000000 */
[----:B------:R-:W2:Y:S01]  /*06d0*/  LDC R8, c[0x0][0x140] ;  /* 0x00005000ff087b82 */ /* 0x000ea20000000800 */
[----:B------:R4:W-:Y:S02]  /*06e0*/  STL [R1+0x74], R11 ;  /* 0x0000740b01007387 */ /* 0x0009e40000100800 */
[----:B------:R-:W-:Y:S01]  /*06f0*/  FMUL R0, R0, UR5 ;  /* 0x0000000500007c20 */ /* 0x000fe20008400000 */
[----:B------:R-:W5:Y:S01]  /*0700*/  F2I.U32.TRUNC.NTZ R7, R7 ;  /* 0x0000000700077305 */ /* 0x000f62000020f000 */
[----:B------:R-:W-:-:S04]  /*0710*/  @!UP1 UIADD3 UR4, -UR4, 0x100000, URZ ;  /* 0x0010000004049890 */ /* 0x000fc8000fffe13f */
[----:B------:R-:W-:Y:S02]  /*0720*/  @!UP1 USHF.L.U32 UR5, UR4, 0xb, URZ ;  /* 0x0000000b04059899 */ /* 0x000fe4000800063f */
[----:B------:R-:W-:Y:S01]  /*0730*/  @!UP1 USHF.L.U32 UR4, UR4, 0x1, URZ ;  /* 0x0000000104049899 */ /* 0x000fe2000800063f */
[----:B------:R-:W4:Y:S01]  /*0740*/  LDC R6, c[0x0][0x144] ;  /* 0x00005100ff067b82 */ /* 0x000f220000000800 */
[----:B-1----:R-:W-:Y:S02]  /*0750*/  @!UP1 ULEA UR7, UR8, UR7, 0x18 ;  /* 0x0000000708079291 */ /* 0x002fe4000f8ec03f */
[----:B------:R-:W-:-:S04]  /*0760*/  @!UP2 UIADD3 UR8, -UR9, 0x100000, URZ ;  /* 0x001000000908a890 */ /* 0x000fc8000fffe13f */
[----:B------:R-:W-:Y:S02]  /*0770*/  @!UP2 USHF.L.U32 UR9, UR8, 0xb, URZ ;  /* 0x0000000b0809a899 */ /* 0x000fe4000800063f */
[----:B------:R-:W-:Y:S01]  /*0780*/  @!UP2 USHF.L.U32 UR8, UR8, 0x1, URZ ;  /* 0x000000010808a899 */ /* 0x000fe2000800063f */
[----:B------:R-:W1:Y:S01]  /*0790*/  F2I.U32.TRUNC.NTZ R0, R0 ;  /* 0x0000000000007305 */ /* 0x000e62000020f000 */
[----:B------:R-:W-:Y:S01]  /*07a0*/  VOTEU.ALL UP1, P0 ;  /* 0x00000000003f7886 */ /* 0x000fe20000020000 */
[----:B------:R-:W-:Y:S01]  /*07b0*/  LOP3.LUT P0, RZ, R2, 0x7, RZ, 0xc0, !PT ;  /* 0x0000000702ff7812 */ /* 0x000fe2000780c0ff */
[----:B---3--:R-:W-:Y:S01]  /*07c0*/  @!UP2 ULEA UR10, UR11, UR10, 0x18 ;  /* 0x0000000a0b0aa291 */ /* 0x008fe2000f8ec03f */
[----:B------:R-:W-:Y:S01]  /*07d0*/  VOTEU.ALL UP2, P1 ;  /* 0x00000000003f7886 */ /* 0x000fe20000840000 */
[----:B-----5:R-:W-:Y:S01]  /*07e0*/  IMAD.MOV R18, RZ, RZ, -R7 ;  /* 0x000000ffff127224 */ /* 0x020fe200078e0a07 */
[----:B------:R-:W-:Y:S01]  /*07f0*/  ISETP.LT.U32.AND P0, PT, R11, 0x2, !P0 ;  /* 0x000000020b00780c */ /* 0x000fe20004701070 */
[----:B------:R-:W3:Y:S02]  /*0800*/  FENCE.VIEW.ASYNC.S ;  /* 0x00000000000073c6 */ /* 0x000ee40000000000 */
[----:B---3--:R3:W3:Y:S01]  /*0810*/  @!UP0 SYNCS.EXCH.64 URZ, [UR7+0x80], UR4 ;  /* 0x00008004073f85b2 */ /* 0x0086e20008000100 */
[----:B--2---:R-:W-:Y:S01]  /*0820*/  ISETP.EQ.U32.AND P2, PT, R8, 0x1, PT ;  /* 0x000000010800780c */ /* 0x004fe20003f42070 */
[----:B-1----:R-:W-:-:S02]  /*0830*/  IMAD.MOV R7, RZ, RZ, -R0 ;  /* 0x000000ffff077224 */ /* 0x002fc400078e0a00 */
[----:B0-----:R-:W-:Y:S02]  /*0840*/  IMAD R0, R15, R18, R4 ;  /* 0x000000120f007224 */ /* 0x001fe400078e0204 */
[----:B----4-:R-:W-:-:S03]  /*0850*/  IMAD R14, R6, R7, UR14 ;  /* 0x0000000e060e7e24 */ /* 0x010fc6000f8e0207 */
[----:B------:R-:W-:Y:S01]  /*0860*/  ISETP.NE.AND P1, PT, R0, R11, PT ;  /* 0x0000000b0000720c */ /* 0x000fe20003f25270 */
[----:B------:R0:W1:Y:S01]  /*0870*/  @!UP1 SYNCS.EXCH.64 URZ, [UR7+0x88], UR4 ;  /* 0x00008804073f95b2 */ /* 0x0000620008000100 */
[----:B------:R-:W-:Y:S02]  /*0880*/  NOP ;  /* 0x0000000000007918 */ /* 0x000fe40000000000 */
[----:B------:R-:W-:-:S04]  /*0890*/  ISETP.EQ.OR P1, PT, R14, RZ, !P1 ;  /* 0x000000ff0e00720c */ /* 0x000fc80004f22670 */
[----:B------:R-:W-:Y:S01]  /*08a0*/  PLOP3.LUT P0, PT, P0, P1, PT, 0x80, 0x0 ;  /* 0x000000000000781c */ /* 0x000fe20000703070 */
[----:B------:R0:W2:Y:S01]  /*08b0*/  @!UP2 SYNCS.EXCH.64 URZ, [UR10+0x60], UR8 ;  /* 0x000060080a3fa5b2 */ /* 0x0000a20008000100 */
[----:B------:R0:W4:Y:S01]  /*08c0*/  @!UP3 SYNCS.EXCH.64 URZ, [UR10+0x68], UR8 ;  /* 0x000068080a3fb5b2 */ /* 0x0001220008000100 */
[----:B------:R0:W0:Y:S01]  /*08d0*/  @!UP4 SYNCS.EXCH.64 URZ, [UR10+0x70], UR8 ;  /* 0x000070080a3fc5b2 */ /* 0x0000220008000100 */
[----:B------:R0:W0:Y:S01]  /*08e0*/  @!UP5 SYNCS.EXCH.64 URZ, [UR10+0x78], UR8 ;  /* 0x000078080a3fd5b2 */ /* 0x0000220008000100 */
[----:B------:R-:W-:Y:S01]  /*08f0*/  NOP ;  /* 0x0000000000007918 */ /* 0x000fe20000000000 */
[----:B---3--:R-:W-:Y:S07]  /*0900*/  @!P2 BRA `(.L_x_3) ;  /* 0x000000000008a947 */ /* 0x008fee0003800000 */
[----:B012-4-:R-:W-:Y:S01]  /*0910*/  UCGABAR_ARV ;  /* 0x00000000000079c7 */ /* 0x017fe20008000000 */
[----:B------:R-:W-:Y:S05]  /*0920*/  BRA `(.L_x_4) ;  /* 0x0000000000047947 */ /* 0x000fea0003800000 */
.L_x_3:
[----:B012-4-:R-:W-:Y:S01]  /*0930*/  NOP ;  /* 0x0000000000007918 */ /* 0x017fe20000000000 */
.L_x_4:
[----:B------:R-:W-:Y:S01]  /*0940*/  ULDC.64 UR4, c[0x0][0x598] ;  /* 0x0001660000047ab9 */ /* 0x000fe20000000a00 */
[----:B------:R-:W-:Y:S01]  /*0950*/  ULDC.64 UR20, c[0x0][0x208] ;  /* 0x0000820000147ab9 */ /* 0x000fe20000000a00 */
[----:B------:R-:W-:-:S04]  /*0960*/  ISETP.NE.U32.AND P1, PT, RZ, UR4, PT ;  /* 0x00000004ff007c0c */ /* 0x000fc8000bf25070 */
[----:B------:R-:W-:-:S13]  /*0970*/  ISETP.NE.AND.EX P1, PT, RZ, UR5, PT, P1 ;  /* 0x00000005ff007c0c */ /* 0x000fda000bf25310 */
[----:B------:R-:W-:Y:S05]  /*0980*/  @!P1 BRA `(.L_x_5) ;  /* 0x0000000000209947 */ /* 0x000fea0003800000 */
[----:B------:R-:W0:Y:S02]  /*0990*/  LDC.64 R6, c[0x0][0x598] ;  /* 0x00016600ff067b82 */ /* 0x000e240000000a00 */
[----:B0-----:R-:W2:Y:S02]  /*09a0*/  LDG.E.64 R6, desc[UR20][R6.64] ;  /* 0x0000001406067981 */ /* 0x001ea4000c1e1b00 */
[----:B--2---:R-:W-:-:S04]  /*09b0*/  ISETP.NE.U32.AND P1, PT, R6, RZ, PT ;  /* 0x000000ff0600720c */ /* 0x004fc80003f25070 */
[----:B------:R-:W-:-:S13]  /*09c0*/  ISETP.NE.AND.EX P1, PT, R7, RZ, PT, P1 ;  /* 0x000000ff0700720c */ /* 0x000fda0003f25310 */
[----:B------:R-:W-:Y:S05]  /*09d0*/  @!P1 BRA `(.L_x_5) ;  /* 0x00000000000c9947 */ /* 0x000fea0003800000 */
[----:B------:R-:W2:Y:S02]  /*09e0*/  LD.E R6, desc[UR20][R6.64] ;  /* 0x0000001406067980 */ /* 0x000ea4000c101900 */
[----:B--2---:R-:W-:Y:S01]  /*09f0*/  R2UR UR32, R6 ;  /* 0x00000000062072ca */ /* 0x004fe200000e0000 */
[----:B------:R-:W-:-:S14]  /*0a00*/  BRA `(.L_x_6) ;  /* 0x0000000000247947 */ /* 0x000fdc0003800000 */
.L_x_5:
[----:B------:R-:W-:Y:S02]  /*0a10*/  ULDC.64 UR4, c[0x0][0x588] ;  /* 0x0001620000047ab9 */ /* 0x000fe40000000a00 */
[----:B------:R-:W-:-:S04]  /*0a20*/  ISETP.NE.U32.AND P1, PT, RZ, UR4, PT ;  /* 0x00000004ff007c0c */ /* 0x000fc8000bf25070 */
[----:B------:R-:W-:-:S13]  /*0a30*/  ISETP.NE.AND.EX P1, PT, RZ, UR5, PT, P1 ;  /* 0x00000005ff007c0c */ /* 0x000fda000bf25310 */
[----:B------:R-:W-:Y:S05]  /*0a40*/  @!P1 BRA `(.L_x_7) ;  /* 0x0000000000109947 */ /* 0x000fea0003800000 */
[----:B------:R-:W0:Y:S02]  /*0a50*/  LDC.64 R6, c[0x0][0x588] ;  /* 0x00016200ff067b82 */ /* 0x000e240000000a00 */
[----:B0-----:R-:W2:Y:S02]  /*0a60*/  LDG.E R6, desc[UR20][R6.64] ;  /* 0x0000001406067981 */ /* 0x001ea4000c1e1900 */
[----:B--2---:R-:W-:Y:S01]  /*0a70*/  R2UR UR32, R6 ;  /* 0x00000000062072ca */ /* 0x004fe200000e0000 */
[----:B------:R-:W-:-:S14]  /*0a80*/  BRA `(.L_x_6) ;  /* 0x0000000000047947 */ /* 0x000fdc0003800000 */
.L_x_7:
[----:B------:R-:W-:-:S05]  /*0a90*/  ULDC UR32, c[0x0][0x580] ;  /* 0x0001600000207ab9 */ /* 0x000fca0000000800 */
.L_x_6:
[----:B------:R-:W-:Y:S02]  /*0aa0*/  ULDC.64 UR4, c[0x0][0x5a0] ;  /* 0x0001680000047ab9 */ /* 0x000fe40000000a00 */
        /* <DEDUP_REMOVED lines=11> */
.L_x_8:
        /* <DEDUP_REMOVED lines=8> */
.L_x_10:
[----:B------:R-:W-:-:S05]  /*0be0*/  ULDC UR31, c[0x0][0x584] ;  /* 0x00016100001f7ab9 */ /* 0x000fca0000000800 */
.L_x_9:
[----:B------:R-:W0:Y:S01]  /*0bf0*/  LDC R0, c[0x0][0x65c] ;  /* 0x00019700ff007b82 */ /* 0x000e220000000800 */
[----:B------:R-:W-:Y:S01]  /*0c00*/  IMAD.U32 R6, RZ, RZ, UR14 ;  /* 0x0000000eff067e24 */ /* 0x000fe2000f8e00ff */
[----:B------:R-:W-:Y:S01]  /*0c10*/  UISETP.NE.AND UP0, UPT, UR13, 0x2, UPT ;  /* 0x000000020d00788c */ /* 0x000fe2000bf05270 */
[----:B------:R-:W-:Y:S01]  /*0c20*/  IMAD.MOV.U32 R7, RZ, RZ, RZ ;  /* 0x000000ffff077224 */ /* 0x000fe200078e00ff */
[----:B------:R-:W-:Y:S01]  /*0c30*/  ULDC UR7, c[0x0][0x28c] ;  /* 0x0000a30000077ab9 */ /* 0x000fe20000000800 */
[----:B------:R-:W-:Y:S01]  /*0c40*/  UMOV UR5, URZ ;  /* 0x0000003f00057c82 */ /* 0x000fe20008000000 */
[----:B------:R-:W-:Y:S02]  /*0c50*/  UIADD3 UR7, UR7, 0x7f, URZ ;  /* 0x0000007f07077890 */ /* 0x000fe4000fffe03f */
[----:B------:R-:W-:Y:S01]  /*0c60*/  PLOP3.LUT P1, PT, PT, PT, UP0, 0x80, 0x0 ;  /* 0x000000000000781c */ /* 0x000fe20003f2f008 */
[----:B------:R-:W-:Y:S01]  /*0c70*/  UMOV UR4, URZ ;  /* 0x0000003f00047c82 */ /* 0x000fe20008000000 */
[----:B------:R-:W-:Y:S01]  /*0c80*/  USHF.R.S32.HI UR10, URZ, 0x1f, UR7 ;  /* 0x0000001f3f0a7899 */ /* 0x000fe20008011407 */
[----:B------:R-:W-:-:S03]  /*0c90*/  ULDC.64 UR22, c[0x0][0x650] ;  /* 0x0001940000167ab9 */ /* 0x000fc60000000a00 */
[----:B------:R-:W-:Y:S01]  /*0ca0*/  ULEA.HI UR10, UR10, UR7, URZ, 0x7 ;  /* 0x000000070a0a7291 */ /* 0x000fe2000f8f383f */
[----:B0-----:R-:W-:-:S13]  /*0cb0*/  ISETP.NE.AND P3, PT, R0, 0x1, PT ;  /* 0x000000010000780c */ /* 0x001fda0003f65270 */
[----:B------:R-:W0:Y:S01]  /*0cc0*/  @P3 LDC R9, c[0x0][0x10] ;  /* 0x00000400ff093b82 */ /* 0x000e220000000800 */
[----:B------:R-:W-:-:S07]  /*0cd0*/  @P3 IMAD.MOV.U32 R5, RZ, RZ, RZ ;  /* 0x000000ffff053224 */ /* 0x000fce00078e00ff */
[----:B------:R-:W1:Y:S01]  /*0ce0*/  @!P3 LDC R11, c[0x0][0xc] ;  /* 0x00000300ff0bbb82 */ /* 0x000e620000000800 */
[----:B------:R-:W-:Y:S01]  /*0cf0*/  ULDC UR8, c[0x0][0xc] ;  /* 0x0000030000087ab9 */ /* 0x000fe20000000800 */
[----:B------:R-:W-:Y:S01]  /*0d00*/  ULDC UR9, c[0x0][0x10] ;  /* 0x0000040000097ab9 */ /* 0x000fe20000000800 */
[----:B------:R-:W-:Y:S01]  /*0d10*/  ULDC UR7, c[0x0][0x14] ;  /* 0x0000050000077ab9 */ /* 0x000fe20000000800 */
[----:B------:R-:W-:-:S04]  /*0d20*/  UIMAD.WIDE.U32 UR8, UR8, UR9, URZ ;  /* 0x00000009080872a5 */ /* 0x000fc8000f8e003f */
[----:B------:R-:W-:Y:S02]  /*0d30*/  UIMAD.WIDE.U32 UR16, UR8, UR7, URZ ;  /* 0x00000007081072a5 */ /* 0x000fe4000f8e003f */
[----:B------:R-:W-:-:S04]  /*0d40*/  UIMAD UR13, UR9, UR7, URZ ;  /* 0x00000007090d72a4 */ /* 0x000fc8000f8e023f */
[----:B------:R-:W-:Y:S01]  /*0d50*/  UIADD3 UR13, UR17, UR13, URZ ;  /* 0x0000000d110d7290 */ /* 0x000fe2000fffe03f */
[----:B0-----:R-:W-:Y:S01]  /*0d60*/  @P3 IMAD.WIDE.U32 R8, R9, UR14, R4 ;  /* 0x0000000e09083c25 */ /* 0x001fe2000f8e0004 */
[----:B------:R-:W-:-:S03]  /*0d70*/  USHF.R.S32.HI UR14, URZ, 0x7, UR10 ;  /* 0x000000073f0e7899 */ /* 0x000fc6000801140a */
[----:B------:R-:W-:Y:S02]  /*0d80*/  @P3 IMAD.MOV.U32 R12, RZ, RZ, R8 ;  /* 0x000000ffff0c3224 */ /* 0x000fe400078e0008 */
[----:B-1----:R-:W-:-:S04]  /*0d90*/  @!P3 IMAD.WIDE.U32 R6, R4, R11, R6 ;  /* 0x0000000b0406b225 */ /* 0x002fc800078e0006 */
[----:B------:R-:W-:Y:S02]  /*0da0*/  @P3 IMAD.MOV.U32 R11, RZ, RZ, RZ ;  /* 0x000000ffff0b3224 */ /* 0x000fe400078e00ff */
[----:B------:R-:W-:Y:S02]  /*0db0*/  @!P3 IMAD.MOV.U32 R12, RZ, RZ, R6 ;  /* 0x000000ffff0cb224 */ /* 0x000fe400078e0006 */
[----:B------:R-:W-:Y:S02]  /*0dc0*/  @P3 IMAD.IADD R10, R9, 0x1, R11 ;  /* 0x00000001090a3824 */ /* 0x000fe400078e020b */
[----:B------:R-:W-:Y:S01]  /*0dd0*/  @!P3 IMAD.MOV.U32 R10, RZ, RZ, R7 ;  /* 0x000000ffff0ab224 */ /* 0x000fe200078e0007 */
[----:B------:R0:W-:Y:S03]  /*0de0*/  STL [R1+0x7c], R12 ;  /* 0x00007c0c01007387 */ /* 0x0001e60000100800 */
[----:B------:R-:W-:Y:S01]  /*0df0*/  IMAD.MOV.U32 R16, RZ, RZ, R10 ;  /* 0x000000ffff107224 */ /* 0x000fe200078e000a */
[----:B------:R0:W-:Y:S01]  /*0e00*/  STL [R1+0x78], R10 ;  /* 0x0000780a01007387 */ /* 0x0001e20000100800 */
[----:B------:R-:W-:Y:S05]  /*0e10*/  @P1 BRA `(.L_x_11) ;  /* 0x0000000000281947 */ /* 0x000fea0003800000 */
[----:B0-----:R-:W-:Y:S01]  /*0e20*/  IADD3 R12, P1, R12, UR16, RZ ;  /* 0x000000100c0c7c10 */ /* 0x001fe2000ff3e0ff */
[----:B------:R-:W-:Y:S02]  /*0e30*/  UISETP.GE.U32.AND UP0, UPT, UR14, 0x5, UPT ;  /* 0x000000050e00788c */ /* 0x000fe4000bf06070 */
[----:B------:R-:W-:Y:S01]  /*0e40*/  UIMAD.WIDE.U32 UR4, UR14, -0x33333333, URZ ;  /* 0xcccccccd0e0478a5 */ /* 0x000fe2000f8e003f */
[----:B------:R-:W-:Y:S01]  /*0e50*/  IADD3.X R16, R16, UR13, RZ, P1, !PT ;  /* 0x0000000d10107c10 */ /* 0x000fe20008ffe4ff */
[----:B------:R1:W-:Y:S02]  /*0e60*/  STL [R1+0x7c], R12 ;  /* 0x00007c0c01007387 */ /* 0x0003e40000100800 */
[----:B------:R-:W-:Y:S02]  /*0e70*/  USHF.R.U32.HI UR5, URZ, 0x2, UR5 ;  /* 0x000000023f057899 */ /* 0x000fe40008011605 */
[----:B------:R1:W-:Y:S01]  /*0e80*/  STL [R1+0x78], R16 ;  /* 0x0000781001007387 */ /* 0x0003e20000100800 */
[----:B------:R-:W-:-:S02]  /*0e90*/  UMOV UR4, URZ ;  /* 0x0000003f00047c82 */ /* 0x000fc40008000000 */
[----:B------:R-:W-:Y:S02]  /*0ea0*/  @UP0 ULOP3.LUT UR4, UR5, 0x1, URZ, 0xc0, !UPT ;  /* 0x0000000105040892 */ /* 0x000fe4000f8ec03f */
[----:B------:R-:W-:-:S12]  /*0eb0*/  UIMAD UR5, UR5, -0x5, UR14 ;  /* 0xfffffffb050578a4 */ /* 0x000fd8000f8e020e */
.L_x_11:
[----:B------:R-:W-:Y:S01]  /*0ec0*/  IMAD.MOV.U32 R8, RZ, RZ, -0x1 ;  /* 0xffffffffff087424 */ /* 0x000fe200078e00ff */
[----:B------:R-:W-:Y:S01]  /*0ed0*/  ISETP.GE.U32.AND P1, PT, R12, UR22, PT ;  /* 0x000000160c007c0c */ /* 0x000fe2000bf26070 */
[----:B------:R-:W-:Y:S01]  /*0ee0*/  IMAD.MOV.U32 R6, RZ, RZ, -0x1 ;  /* 0xffffffffff067424 */ /* 0x000fe200078e00ff */
[----:B------:R-:W-:Y:S01]  /*0ef0*/  PRMT R0, RZ, 0x7610, R0 ;  /* 0x00007610ff007816 */ /* 0x000fe20000000000 */
[----:B------:R-:W-:Y:S01]  /*0f00*/  IMAD.MOV.U32 R7, RZ, RZ, -0x1 ;  /* 0xffffffffff077424 */ /* 0x000fe200078e00ff */
[----:B------:R2:W-:Y:S01]  /*0f10*/  STL [R1+0x80], R8 ;  /* 0x0000800801007387 */ /* 0x0005e20000100800 */
[----:B------:R-:W-:-:S03]  /*0f20*/  ISETP.GE.U32.AND.EX P1, PT, R16, UR23, PT, P1 ;  /* 0x0000001710007c0c */ /* 0x000fc6000bf26110 */
[----:B------:R2:W-:Y:S04]  /*0f30*/  STL [R1+0x70], R6 ;  /* 0x0000700601007387 */ /* 0x0005e80000100800 */
[----:B------:R2:W-:Y:S06]  /*0f40*/  STL [R1+0x84], R7 ;  /* 0x0000840701007387 */ /* 0x0005ec0000100800 */
[----:B------:R-:W-:Y:S05]  /*0f50*/  @P1 BRA `(.L_x_12) ;  /* 0x0000000400381947 */ /* 0x000fea0003800000 */
[----:B------:R-:W3:Y:S01]  /*0f60*/  LDC.64 R20, c[0x0][0x628] ;  /* 0x00018a00ff147b82 */ /* 0x000ee20000000a00 */
[----:B--2---:R-:W-:Y:S02]  /*0f70*/  IMAD.MOV.U32 R6, RZ, RZ, R12 ;  /* 0x000000ffff067224 */ /* 0x004fe400078e000c */
[----:B------:R-:W-:-:S05]  /*0f80*/  IMAD.MOV.U32 R7, RZ, RZ, R16 ;  /* 0x000000ffff077224 */ /* 0x000fca00078e0010 */
[----:B------:R-:W2:Y:S08]  /*0f90*/  LDC R0, c[0x0][0x630] ;  /* 0x00018c00ff007b82 */ /* 0x000eb00000000800 */
[----:B------:R-:W4:Y:S01]  /*0fa0*/  LDC.64 R22, c[0x0][0x620] ;  /* 0x00018800ff167b82 */ /* 0x000f220000000a00 */
[----:B---3--:R-:W-:-:S04]  /*0fb0*/  ISETP.NE.U32.AND P1, PT, R20, RZ, PT ;  /* 0x000000ff1400720c */ /* 0x008fc80003f25070 */
[----:B------:R-:W-:-:S13]  /*0fc0*/  ISETP.NE.AND.EX P1, PT, R21, RZ, PT, P1 ;  /* 0x000000ff1500720c */ /* 0x000fda0003f25310 */
[----:B--2-4-:R-:W-:Y:S05]  /*0fd0*/  @!P1 BRA `(.L_x_13) ;  /* 0x0000000000289947 */ /* 0x014fea0003800000 */
[----:B------:R-:W2:Y:S02]  /*0fe0*/  LDC R11, c[0x0][0x634] ;  /* 0x00018d00ff0b7b82 */ /* 0x000ea40000000800 */
[----:B--2---:R-:W-:-:S05]  /*0ff0*/  IADD3 R11, P1, R12, R11, RZ ;  /* 0x0000000b0c0b7210 */ /* 0x004fca0007f3e0ff */
[----:B------:R-:W-:-:S04]  /*1000*/  IMAD.X R17, RZ, RZ, R16, P1 ;  /* 0x000000ffff117224 */ /* 0x000fc800008e0610 */
[----:B------:R-:W-:-:S04]  /*1010*/  IMAD.WIDE.U32 R6, R17, R20, RZ ;  /* 0x0000001411067225 */ /* 0x000fc800078e00ff */
[----:B------:R-:W-:-:S04]  /*1020*/  IMAD.WIDE.U32 R8, P1, R11, R21, R6 ;  /* 0x000000150b087225 */ /* 0x000fc80007820006 */
[----:B------:R-:W-:-:S04]  /*1030*/  IMAD.WIDE.U32 R6, R11, R20, RZ ;  /* 0x000000140b067225 */ /* 0x000fc800078e00ff */
[----:B------:R-:W-:Y:S01]  /*1040*/  IMAD.X R11, RZ, RZ, RZ, P1 ;  /* 0x000000ffff0b7224 */ /* 0x000fe200008e06ff */
[----:B------:R-:W-:Y:S01]  /*1050*/  IADD3 RZ, P1, R7, R8, RZ ;  /* 0x0000000807ff7210 */ /* 0x000fe20007f3e0ff */
[----:B0-----:R-:W-:-:S04]  /*1060*/  IMAD.MOV.U32 R10, RZ, RZ, R9 ;  /* 0x000000ffff0a7224 */ /* 0x001fc800078e0009 */
[----:B------:R-:W-:-:S08]  /*1070*/  IMAD.WIDE.U32.X R6, R17, R21, R10, P1 ;  /* 0x0000001511067225 */ /* 0x000fd000008e040a */
.L_x_13:
[----:B------:R-:W2:Y:S01]  /*1080*/  LDC.64 R24, c[0x0][0x640] ;  /* 0x00019000ff187b82 */ /* 0x000ea20000000a00 */
[-CC-:B------:R-:W-:Y:S01]  /*1090*/  SHF.R.U64 R27, R6, R0.reuse, R7.reuse ;  /* 0x00000000061b7219 */ /* 0x180fe20000001207 */
[----:B------:R-:W-:Y:S01]  /*10a0*/  IMAD.MOV.U32 R6, RZ, RZ, R12 ;  /* 0x000000ffff067224 */ /* 0x000fe200078e000c */
[----:B------:R-:W-:Y:S02]  /*10b0*/  SHF.R.U32.HI R0, RZ, R0, R7 ;  /* 0x00000000ff007219 */ /* 0x000fe40000011607 */
[----:B------:R-:W-:-:S03]  /*10c0*/  IADD3 R9, P1, RZ, -R27, RZ ;  /* 0x8000001bff097210 */ /* 0x000fc60007f3e0ff */
[----:B------:R-:W1:Y:S02]  /*10d0*/  LDC R8, c[0x0][0x618] ;  /* 0x00018600ff087b82 */ /* 0x000e640000000800 */
[----:B------:R-:W-:-:S04]  /*10e0*/  IMAD.X R7, RZ, RZ, ~R0, P1 ;  /* 0x000000ffff077224 */ /* 0x000fc800008e0e00 */
[-C--:B------:R-:W-:Y:S02]  /*10f0*/  IMAD R0, R7, R22.reuse, RZ ;  /* 0x0000001607007224 */ /* 0x080fe400078e02ff */
[----:B0-----:R-:W0:Y:S01]  /*1100*/  LDC R10, c[0x0][0x608] ;  /* 0x00018200ff0a7b82 */ /* 0x001e220000000800 */
[----:B------:R-:W-:Y:S02]  /*1110*/  IMAD.MOV.U32 R7, RZ, RZ, R16 ;  /* 0x000000ffff077224 */ /* 0x000fe400078e0010 */
[----:B------:R-:W-:-:S05]  /*1120*/  IMAD.WIDE.U32 R6, R9, R22, R6 ;  /* 0x0000001609067225 */ /* 0x000fca00078e0006 */
[----:B------:R-:W3:Y:S01]  /*1130*/  LDC R21, c[0x0][0x658] ;  /* 0x00019600ff157b82 */ /* 0x000ee20000000800 */
[----:B------:R-:W-:Y:S01]  /*1140*/  IMAD R9, R9, R23, R0 ;  /* 0x0000001709097224 */ /* 0x000fe200078e0200 */
[----:B--2---:R-:W-:Y:S01]  /*1150*/  ISETP.NE.U32.AND P1, PT, R24, RZ, PT ;  /* 0x000000ff1800720c */ /* 0x004fe20003f25070 */
[----:B------:R-:W-:Y:S02]  /*1160*/  IMAD.MOV.U32 R0, RZ, RZ, -0x1 ;  /* 0xffffffffff007424 */ /* 0x000fe400078e00ff */
[----:B------:R-:W-:Y:S01]  /*1170*/  IMAD.IADD R7, R7, 0x1, R9 ;  /* 0x0000000107077824 */ /* 0x000fe200078e0209 */
[----:B------:R-:W-:Y:S01]  /*1180*/  ISETP.NE.AND.EX P1, PT, R25, RZ, PT, P1 ;  /* 0x000000ff1900720c */ /* 0x000fe20003f25310 */
[----:B------:R-:W-:Y:S01]  /*1190*/  IMAD.MOV.U32 R22, RZ, RZ, 0x1 ;  /* 0x00000001ff167424 */ /* 0x000fe200078e00ff */
[----:B------:R-:W2:Y:S02]  /*11a0*/  LDC R19, c[0x0][0x600] ;  /* 0x00018000ff137b82 */ /* 0x000ea40000000800 */
[----:B-1----:R-:W-:-:S02]  /*11b0*/  SHF.R.U64 R16, R6, R8, R7 ;  /* 0x0000000806107219 */ /* 0x002fc40000001207 */
[----:B------:R-:W-:-:S04]  /*11c0*/  SHF.R.U32.HI R7, RZ, R8, R7 ;  /* 0x00000008ff077219 */ /* 0x000fc80000011607 */
[----:B------:R-:W1:Y:S01]  /*11d0*/  LDC R20, c[0x0][0x648] ;  /* 0x00019200ff147b82 */ /* 0x000e620000000800 */
[-CC-:B0-----:R-:W-:Y:S02]  /*11e0*/  SHF.R.U64 R29, R16, R10.reuse, R7.reuse ;  /* 0x0000000a101d7219 */ /* 0x181fe40000001207 */
[----:B------:R-:W-:-:S05]  /*11f0*/  SHF.R.U32.HI R6, RZ, R10, R7 ;  /* 0x0000000aff067219 */ /* 0x000fca0000011607 */
[----:B------:R-:W0:Y:S01]  /*1200*/  LDC R23, c[0x0][0x638] ;  /* 0x00018e00ff177b82 */ /* 0x000e220000000800 */
[-CC-:B---3--:R-:W-:Y:S02]  /*1210*/  SHF.R.U64 R28, R29, R21.reuse, R6.reuse ;  /* 0x000000151d1c7219 */ /* 0x188fe40000001206 */
[-C--:B------:R-:W-:Y:S02]  /*1220*/  SHF.L.U32 R0, R0, R21.reuse, RZ ;  /* 0x0000001500007219 */ /* 0x080fe400000006ff */
[----:B------:R-:W-:Y:S01]  /*1230*/  SHF.R.U32.HI R7, RZ, R21, R6 ;  /* 0x00000015ff077219 */ /* 0x000fe20000011606 */
[----:B------:R-:W-:Y:S01]  /*1240*/  IMAD.MOV.U32 R6, RZ, RZ, R28 ;  /* 0x000000ffff067224 */ /* 0x000fe200078e001c */
[----:B------:R-:W-:Y:S01]  /*1250*/  LOP3.LUT R12, RZ, R0, RZ, 0x33, !PT ;  /* 0x00000000ff0c7212 */ /* 0x000fe200078e33ff */
[----:B------:R-:W3:Y:S01]  /*1260*/  LDC R26, c[0x0][0x610] ;  /* 0x00018400ff1a7b82 */ /* 0x000ee20000000800 */
[----:B------:R-:W-:Y:S05]  /*1270*/  @!P1 BRA `(.L_x_14) ;  /* 0x0000000000289947 */ /* 0x000fea0003800000 */
[----:B------:R-:W4:Y:S02]  /*1280*/  LDC R11, c[0x0][0x64c] ;  /* 0x00019300ff0b7b82 */ /* 0x000f240000000800 */
[----:B----4-:R-:W-:-:S05]  /*1290*/  IADD3 R11, P1, R28, R11, RZ ;  /* 0x0000000b1c0b7210 */ /* 0x010fca0007f3e0ff */
[----:B------:R-:W-:-:S04]  /*12a0*/  IMAD.X R17, RZ, RZ, R7, P1 ;  /* 0x000000ffff117224 */ /* 0x000fc800008e0607 */
[----:B------:R-:W-:-:S04]  /*12b0*/  IMAD.WIDE.U32 R6, R17, R24, RZ ;  /* 0x0000001811067225 */ /* 0x000fc800078e00ff */
[----:B------:R-:W-:-:S04]  /*12c0*/  IMAD.WIDE.U32 R8, P1, R11, R25, R6 ;  /* 0x000000190b087225 */ /* 0x000fc80007820006 */
[----:B------:R-:W-:-:S04]  /*12d0*/  IMAD.WIDE.U32 R6, R11, R24, RZ ;  /* 0x000000180b067225 */ /* 0x000fc800078e00ff */
[----:B------:R-:W-:Y:S01]  /*12e0*/  IMAD.X R11, RZ, RZ, RZ, P1 ;  /* 0x000000ffff0b7224 */ /* 0x000fe200008e06ff */
[----:B------:R-:W-:Y:S01]  /*12f0*/  IADD3 RZ, P1, R7, R8, RZ ;  /* 0x0000000807ff7210 */ /* 0x000fe20007f3e0ff */
[----:B------:R-:W-:-:S04]  /*1300*/  IMAD.MOV.U32 R10, RZ, RZ, R9 ;  /* 0x000000ffff0a7224 */ /* 0x000fc800078e0009 */
[----:B------:R-:W-:-:S08]  /*1310*/  IMAD.WIDE.U32.X R6, R17, R25, R10, P1 ;  /* 0x0000001911067225 */ /* 0x000fd000008e040a */
.L_x_14:
[----:B-1----:R-:W-:Y:S01]  /*1320*/  SHF.R.U64 R6, R6, R20, R7 ;  /* 0x0000001406067219 */ /* 0x002fe20000001207 */
[----:B--2---:R-:W-:Y:S01]  /*1330*/  VIADD R7, R19, 0xffffffff ;  /* 0xffffffff13077836 */ /* 0x004fe20000000000 */
[----:B------:R-:W-:Y:S01]  /*1340*/  SHF.L.U32 R0, R22, R21, RZ ;  /* 0x0000001516007219 */ /* 0x000fe200000006ff */
[----:B------:R-:W-:Y:S01]  /*1350*/  @P3 IMAD R14, R15, R18, R4 ;  /* 0x000000120f0e3224 */ /* 0x000fe200078e0204 */
[----:B------:R-:W-:Y:S01]  /*1360*/  LOP3.LUT R5, R29, R12, RZ, 0xc0, !PT ;  /* 0x0000000c1d057212 */ /* 0x000fe200078ec0ff */
[----:B------:R-:W-:Y:S01]  /*1370*/  IMAD.MOV R8, RZ, RZ, -R6 ;  /* 0x000000ffff087224 */ /* 0x000fe200078e0a06 */
[----:B------:R-:W-:-:S03]  /*1380*/  LOP3.LUT R7, R16, R7, RZ, 0xc0, !PT ;  /* 0x0000000710077212 */ /* 0x000fc600078ec0ff */
[----:B------:R-:W-:Y:S02]  /*1390*/  IMAD R5, R0, R6, R5 ;  /* 0x0000000600057224 */ /* 0x000fe400078e0205 */
[----:B0-----:R-:W-:Y:S02]  /*13a0*/  IMAD R0, R8, R23, R28 ;  /* 0x0000001708007224 */ /* 0x001fe400078e021c */
[----:B---3--:R-:W-:Y:S02]  /*13b0*/  IMAD R4, R5, R26, R14 ;  /* 0x0000001a05047224 */ /* 0x008fe400078e020e */
[----:B------:R-:W-:Y:S02]  /*13c0*/  IMAD.MOV.U32 R6, RZ, RZ, 0x1 ;  /* 0x00000001ff067424 */ /* 0x000fe400078e00ff */
[----:B------:R-:W-:-:S03]  /*13d0*/  IMAD R5, R0, R19, R7 ;  /* 0x0000001300057224 */ /* 0x000fc600078e0207 */
[----:B------:R-:W-:Y:S02]  /*13e0*/  PRMT R0, R6, 0x7610, R0 ;  /* 0x0000761006007816 */ /* 0x000fe40000000000 */
[----:B------:R-:W-:Y:S02]  /*13f0*/  SEL R6, R5, R4, !P3 ;  /* 0x0000000405067207 */ /* 0x000fe40005800000 */
[----:B------:R-:W-:-:S03]  /*1400*/  SEL R4, R4, R5, !P3 ;  /* 0x0000000504047207 */ /* 0x000fc60005800000 */
[----:B------:R3:W-:Y:S04]  /*1410*/  STL [R1+0x84], R6 ;  /* 0x0000840601007387 */ /* 0x0007e80000100800 */
[----:B------:R3:W-:Y:S04]  /*1420*/  STL [R1+0x70], R27 ;  /* 0x0000701b01007387 */ /* 0x0007e80000100800 */
[----:B------:R3:W-:Y:S02]  /*1430*/  STL [R1+0x80], R4 ;  /* 0x0000800401007387 */ /* 0x0007e40000100800 */
.L_x_12:
[----:B------:R-:W-:Y:S05]  /*1440*/  @!P2 BRA `(.L_x_15) ;  /* 0x00000000000ca947 */ /* 0x000fea0003800000 */
[----:B------:R-:W-:Y:S01]  /*1450*/  UCGABAR_WAIT ;  /* 0x0000000000007dc7 */ /* 0x000fe20008000000 */
[----:B------:R-:W-:Y:S01]  /*1460*/  CCTL.IVALL ;  /* 0x00000000ff00798f */ /* 0x000fe20002000000 */
[----:B------:R-:W-:Y:S05]  /*1470*/  BRA `(.L_x_16) ;  /* 0x0000000000047947 */ /* 0x000fea0003800000 */
.L_x_15:
[----:B------:R-:W-:Y:S06]  /*1480*/  BAR.SYNC.DEFER_BLOCKING 0x0 ;  /* 0x0000000000007b1d */ /* 0x000fec0000010000 */
.L_x_16:
[----:B------:R-:W-:Y:S05]  /*1490*/  @!P4 BRA `(.L_x_17) ;  /* 0x000000dc0034c947 */ /* 0x000fea0003800000 */
[----:B------:R-:W-:-:S06]  /*14a0*/  UISETP.GT.U32.AND UP0, UPT, UR12, 0x1, UPT ;  /* 0x000000010c00788c */ /* 0x000fcc000bf04070 */
[----:B------:R-:W-:-:S13]  /*14b0*/  PLOP3.LUT P1, PT, PT, PT, UP0, 0x80, 0x0 ;  /* 0x000000000000781c */ /* 0x000fda0003f2f008 */
[----:B------:R-:W-:Y:S05]  /*14c0*/  @P1 EXIT ;  /* 0x000000000000194d */ /* 0x000fea0003800000 */
.L_x_18:
[----:B------:R-:W-:-:S08]  /*14d0*/  NOP ;  /* 0x0000000000007918 */ /* 0x000fd00000000000 */
[----:B------:R-:W4:Y:S02]  /*14e0*/  USETMAXREG.TRY_ALLOC.CTAPOOL UP0, 0xe8 ;  /* 0x000000e8000079c8 */ /* 0x000f240008000600 */
[----:B----4-:R-:W-:-:S13]  /*14f0*/  PLOP3.LUT P1, PT, PT, PT, UP0, 0x80, 0x0 ;  /* 0x000000000000781c */ /* 0x010fda0003f2f008 */
[----:B------:R-:W-:Y:S05]  /*1500*/  @!P1 BRA `(.L_x_18) ;  /* 0xfffffffc00f09947 */ /* 0x000fea000383ffff */
[----:B------:R-:W-:-:S13]  /*1510*/  LOP3.LUT P1, RZ, R0, 0xff, RZ, 0xc0, !PT ;  /* 0x000000ff00ff7812 */ /* 0x000fda000782c0ff */
[----:B------:R-:W-:Y:S05]  /*1520*/  @!P1 EXIT ;  /* 0x000000000000994d */ /* 0x000fea0003800000 */
[----:B------:R-:W4:Y:S01]  /*1530*/  S2UR UR6, SR_CgaCtaId ;  /* 0x00000000000679c3 */ /* 0x000f220000008800 */
[CC--:B------:R-:W-:Y:S01]  /*1540*/  LEA.HI R0, R13.reuse, R2.reuse, RZ, 0x2 ;  /* 0x000000020d007211 */ /* 0x0c0fe200078f10ff */
[----:B------:R-:W-:Y:S01]  /*1550*/  UIADD3 UR7, UR18, -0x1, URZ ;  /* 0xffffffff12077890 */ /* 0x000fe2000fffe03f */
[----:B------:R-:W-:Y:S01]  /*1560*/  LEA.HI R13, R13, R2, RZ, 0x5 ;  /* 0x000000020d0d7211 */ /* 0x000fe200078f28ff */
[----:B------:R-:W-:Y:S01]  /*1570*/  UMOV UR22, 0x400 ;  /* 0x0000040000167882 */ /* 0x000fe20000000000 */
[--C-:B---3--:R-:W-:Y:S01]  /*1580*/  SHF.R.S32.HI R4, RZ, 0x2, R0.reuse ;  /* 0x00000002ff047819 */ /* 0x108fe20000011400 */
[----:B------:R-:W-:Y:S01]  /*1590*/  UISETP.LT.AND UP0, UPT, UR14, 0x1, UPT ;  /* 0x000000010e00788c */ /* 0x000fe2000bf01270 */
[----:B------:R-:W-:Y:S01]  /*15a0*/  SHF.R.S32.HI R3, RZ, 0x1f, R0 ;  /* 0x0000001fff037819 */ /* 0x000fe20000011400 */
[----:B------:R-:W-:Y:S01]  /*15b0*/  ULOP3.LUT UR30, UR15, 0x1, URZ, 0xfc, !UPT ;  /* 0x000000010f1e7892 */ /* 0x000fe2000f8efc3f */
[----:B------:R-:W-:Y:S01]  /*15c0*/  SHF.R.S32.HI R13, RZ, 0x5, R13 ;  /* 0x00000005ff0d7819 */ /* 0x000fe2000001140d */
[----:B------:R-:W-:Y:S01]  /*15d0*/  USEL UR19, UR14, 0x1, UP0 ;  /* 0x000000010e137887 */ /* 0x000fe20008000000 */
[----:B------:R-:W-:Y:S01]  /*15e0*/  LEA.HI R3, R3, R4, RZ, 0x3 ;  /* 0x0000000403037211 */ /* 0x000fe200078f18ff */
[----:B------:R-:W-:-:S02]  /*15f0*/  UISETP.NE.AND UP0, UPT, UR7, URZ, UPT ;  /* 0x0000003f0700728c */ /* 0x000fc4000bf05270 */
[----:B------:R-:W-:Y:S01]  /*1600*/  USHF.L.U32 UR29, UR14, 0x1, URZ ;  /* 0x000000010e1d7899 */ /* 0x000fe2000800063f */
[----:B------:R-:W-:Y:S01]  /*1610*/  LOP3.LUT R3, R3, 0xfffffff8, RZ, 0xc0, !PT ;  /* 0xfffffff803037812 */ /* 0x000fe200078ec0ff */
[----:B------:R-:W-:Y:S02]  /*1620*/  UIADD3 UR19, -UR19, UR14, URZ ;  /* 0x0000000e13137290 */ /* 0x000fe4000fffe13f */
[----:B------:R-:W-:Y:S02]  /*1630*/  USEL UR27, URZ, 0x1, UP0 ;  /* 0x000000013f1b7887 */ /* 0x000fe40008000000 */
[----:B------:R-:W-:Y:S01]  /*1640*/  IMAD.IADD R4, R4, 0x1, -R3 ;  /* 0x0000000104047824 */ /* 0x000fe200078e0a03 */
[----:B------:R-:W-:Y:S01]  /*1650*/  LOP3.LUT R3, R0, 0xfffffffc, RZ, 0xc0, !PT ;  /* 0xfffffffc00037812 */ /* 0x000fe200078ec0ff */
[----:B----4-:R-:W-:-:S03]  /*1660*/  ULEA UR22, UR6, UR22, 0x18 ;  /* 0x0000001606167291 */ /* 0x010fc6000f8ec03f */
[--C-:B------:R-:W-:Y:S01]  /*1670*/  SHF.R.S32.HI R5, RZ, 0x1f, R4.reuse ;  /* 0x0000001fff057819 */ /* 0x100fe20000011404 */
[----:B------:R-:W-:Y:S01]  /*1680*/  USHF.L.U32 UR6, UR7, 0x3, URZ ;  /* 0x0000000307067899 */ /* 0x000fe2000800063f */
[C-C-:B------:R-:W-:Y:S01]  /*1690*/  IMAD R0, R13.reuse, -0x10, -R4.reuse ;  /* 0xfffffff00d007824 */ /* 0x140fe200078e0a04 */
[----:B------:R-:W-:Y:S01]  /*16a0*/  UIADD3 UR28, UR22, 0x60, URZ ;  /* 0x00000060161c7890 */ /* 0x000fe2000fffe03f */
[----:B--2---:R-:W-:Y:S01]  /*16b0*/  IMAD.IADD R6, R2, 0x1, -R3 ;  /* 0x0000000102067824 */ /* 0x004fe200078e0a03 */
[----:B------:R-:W-:Y:S01]  /*16c0*/  ULOP3.LUT UR6, UR6, 0x8, URZ, 0xc0, !UPT ;  /* 0x0000000806067892 */ /* 0x000fe2000f8ec03f */
[----:B------:R-:W-:Y:S01]  /*16d0*/  IMAD.WIDE R2, R13, 0x10, R4 ;  /* 0x000000100d027825 */ /* 0x000fe200078e0204 */
[----:B------:R-:W-:Y:S02]  /*16e0*/  ULEA UR18, UR18, UR28, 0x3 ;  /* 0x0000001c12127291 */ /* 0x000fe4000f8e183f */
[----:B------:R-:W-:Y:S01]  /*16f0*/  ULOP3.LUT UR26, UR6, 0x8, URZ, 0x3c, !UPT ;  /* 0x00000008061a7892 */ /* 0x000fe2000f8e3c3f */
[----:B------:R2:W-:Y:S01]  /*1700*/  STL [R1+0x88], R6 ;  /* 0x0000880601007387 */ /* 0x0005e20000100800 */
[----:B------:R-:W-:-:S03]  /*1710*/  ULOP3.LUT UR12, UR6, 0x18, URZ, 0x3c, !UPT ;  /* 0x00000018060c7892 */ /* 0x000fc6000f8e3c3f */
[----:B------:R-:W-:Y:S02]  /*1720*/  ULDC UR6, c[0x0][0x284] ;  /* 0x0000a10000067ab9 */ /* 0x000fe40000000800 */
[----:B------:R-:W-:-:S05]  /*1730*/  VIADD R0, R0, UR6 ;  /* 0x0000000600007c36 */ /* 0x000fca0008000000 */
[----:B------:R2:W-:Y:S04]  /*1740*/  STL [R1+0x8c], R0 ;  /* 0x00008c0001007387 */ /* 0x0005e80000100800 */
[----:B------:R2:W-:Y:S02]  /*1750*/  STL.64 [R1+0x90], R2 ;  /* 0x0000900201007387 */ /* 0x0005e40000100a00 */
.L_x_301:
[----:B--2---:R-:W-:Y:S01]  /*1760*/  IMAD.U32 R0, RZ, RZ, UR27 ;  /* 0x0000001bff007e24 */ /* 0x004fe2000f8e00ff */
[----:B01----:R-:W2:Y:S01]  /*1770*/  LDC R2, c[0x0][0x28c] ;  /* 0x0000a300ff027b82 */ /* 0x003ea20000000800 */
[----:B------:R-:W-:Y:S01]  /*1780*/  UMOV UR6, URZ ;  /* 0x0000003f00067c82 */ /* 0x000fe20008000000 */
[----:B------:R-:W-:Y:S02]  /*1790*/  UMOV UR23, UR5 ;  /* 0x0000000500177c82 */ /* 0x000fe40008000000 */
[----:B------:R-:W-:-:S04]  /*17a0*/  SHF.L.U32 R0, R0, 0x1f, RZ ;  /* 0x0000001f00007819 */ /* 0x000fc800000006ff */
[----:B------:R-:W3:Y:S01]  /*17b0*/  SYNCS.PHASECHK.TRANS64.TRYWAIT P1, [UR18+-0x8], R0 ;  /* 0xfffff800ff0075a7 */ /* 0x000ee20008020152 */
[----:B--2---:R-:W-:Y:S01]  /*17c0*/  ISETP.GE.AND P2, PT, R2, 0x1, PT ;  /* 0x000000010200780c */ /* 0x004fe20003f46270 */
[----:B---34-:R-:W-:-:S12]  /*17d0*/  @!P1 BRA `(.L_x_19) ;  /* 0x000000e800c89947 */ /* 0x018fd80003800000 */
.L_x_324:
[----:B------:R3:W-:Y:S01]  /*17e0*/  STL [R1+0x6c], RZ ;  /* 0x00006cff01007387 */ /* 0x0007e20000100800 */
[----:B------:R-:W-:Y:S01]  /*17f0*/  UMOV UR24, UR4 ;  /* 0x0000000400187c82 */ /* 0x000fe20008000000 */
[----:B------:R-:W-:Y:S01]  /*1800*/  UMOV UR7, URZ ;  /* 0x0000003f00077c82 */ /* 0x000fe20008000000 */
[----:B------:R-:W-:Y:S01]  /*1810*/  UMOV UR8, URZ ;  /* 0x0000003f00087c82 */ /* 0x000fe20008000000 */
[----:B------:R3:W-:Y:S01]  /*1820*/  STL [R1+0x68], RZ ;  /* 0x000068ff01007387 */ /* 0x0007e20000100800 */
[----:B--2---:R-:W-:Y:S01]  /*1830*/  IMAD.MOV.U32 R0, RZ, RZ, RZ ;  /* 0x000000ffff007224 */ /* 0x004fe200078e00ff */
[----:B------:R-:W-:Y:S02]  /*1840*/  CS2R R2, SRZ ;  /* 0x0000000000027805 */ /* 0x000fe4000001ff00 */
[----:B------:R-:W-:Y:S01]  /*1850*/  CS2R R4, SRZ ;  /* 0x0000000000047805 */ /* 0x000fe2000001ff00 */
[----:B------:R3:W-:Y:S01]  /*1860*/  STL [R1+0x64], RZ ;  /* 0x000064ff01007387 */ /* 0x0007e20000100800 */
[----:B------:R-:W-:-:S02]  /*1870*/  CS2R R6, SRZ ;  /* 0x0000000000067805 */ /* 0x000fc4000001ff00 */
[----:B------:R-:W-:Y:S02]  /*1880*/  CS2R R8, SRZ ;  /* 0x0000000000087805 */ /* 0x000fe4000001ff00 */
[----:B0-----:R-:W-:Y:S01]  /*1890*/  CS2R R10, SRZ ;  /* 0x00000000000a7805 */ /* 0x001fe2000001ff00 */
[----:B------:R3:W-:Y:S01]  /*18a0*/  STL [R1+0x60], RZ ;  /* 0x000060ff01007387 */ /* 0x0007e20000100800 */
[----:B-1----:R-:W-:Y:S02]  /*18b0*/  CS2R R12, SRZ ;  /* 0x00000000000c7805 */ /* 0x002fe4000001ff00 */
[----:B------:R-:W-:Y:S02]  /*18c0*/  CS2R R14, SRZ ;  /* 0x00000000000e7805 */ /* 0x000fe4000001ff00 */
[----:B------:R-:W-:Y:S01]  /*18d0*/  CS2R R16, SRZ ;  /* 0x0000000000107805 */ /* 0x000fe2000001ff00 */
[----:B------:R3:W-:Y:S01]  /*18e0*/  STL [R1+0x5c], RZ ;  /* 0x00005cff01007387 */ /* 0x0007e20000100800 */
[----:B------:R-:W-:-:S02]  /*18f0*/  CS2R R18, SRZ ;  /* 0x0000000000127805 */ /* 0x000fc4000001ff00 */
[----:B------:R-:W-:Y:S02]  /*1900*/  CS2R R20, SRZ ;  /* 0x0000000000147805 */ /* 0x000fe4000001ff00 */
[----:B------:R-:W-:Y:S01]  /*1910*/  CS2R R22, SRZ ;  /* 0x0000000000167805 */ /* 0x000fe2000001ff00 */
[----:B------:R3:W-:Y:S01]  /*1920*/  STL [R1+0x58], RZ ;  /* 0x000058ff01007387 */ /* 0x0007e20000100800 */
[----:B------:R-:W-:Y:S02]  /*1930*/  CS2R R152, SRZ ;  /* 0x0000000000987805 */ /* 0x000fe4000001ff00 */
        /* <DEDUP_REMOVED lines=48> */
[----:B------:R-:W-:Y:S01]  /*1c40*/  CS2R R226, SRZ ;  /* 0x0000000000e27805 */ /* 0x000fe2000001ff00 */
[----:B------:R-:W-:Y:S01]  /*1c50*/  IMAD.MOV.U32 R228, RZ, RZ, RZ ;  /* 0x000000ffffe47224 */ /* 0x000fe200078e00ff */
[----:B------:R3:W-:Y:S01]  /*1c60*/  STL [R1+0x24], RZ ;  /* 0x000024ff01007387 */ /* 0x0007e20000100800 */
[----:B------:R-:W-:Y:S02]  /*1c70*/  CS2R R24, SRZ ;  /* 0x0000000000187805 */ /* 0x000fe4000001ff00 */
[----:B------:R-:W-:-:S02]  /*1c80*/  CS2R R26, SRZ ;  /* 0x00000000001a7805 */ /* 0x000fc4000001ff00 */
[----:B------:R-:W-:Y:S01]  /*1c90*/  CS2R R28, SRZ ;  /* 0x00000000001c7805 */ /* 0x000fe2000001ff00 */
[----:B------:R3:W-:Y:S01]  /*1ca0*/  STL [R1+0x20], RZ ;  /* 0x000020ff01007387 */ /* 0x0007e20000100800 */
[----:B------:R-:W-:Y:S02]  /*1cb0*/  CS2R R30, SRZ ;  /* 0x00000000001e7805 */ /* 0x000fe4000001ff00 */
[----:B------:R-:W-:Y:S02]  /*1cc0*/  CS2R R32, SRZ ;  /* 0x0000000000207805 */ /* 0x000fe4000001ff00 */
[----:B------:R-:W-:Y:S01]  /*1cd0*/  CS2R R34, SRZ ;  /* 0x0000000000227805 */ /* 0x000fe2000001ff00 */
        /* <DEDUP_REMOVED lines=28> */
[----:B------:R3:W-:Y:S01]  /*1ea0*/  STL [R1], RZ ;  /* 0x000000ff01007387 */ /* 0x0007e20000100800 */
[----:B------:R-:W-:Y:S02]  /*1eb0*/  CS2R R78, SRZ ;  /* 0x00000000004e7805 */ /* 0x000fe4000001ff00 */
[----:B------:R-:W-:Y:S02]  /*1ec0*/  CS2R R80, SRZ ;  /* 0x0000000000507805 */ /* 0x000fe4000001ff00 */
[----:B------:R-:W-:Y:S02]  /*1ed0*/  CS2R R82, SRZ ;  /* 0x0000000000527805 */ /* 0x000fe4000001ff00 */
[----:B------:R-:W-:Y:S02]  /*1ee0*/  CS2R R84, SRZ ;  /* 0x0000000000547805 */ /* 0x000fe4000001ff00 */
[----:B------:R-:W-:-:S02]  /*1ef0*/  CS2R R86, SRZ ;  /* 0x0000000000567805 */ /* 0x000fc4000001ff00 */
[----:B------:R-:W-:Y:S02]  /*1f00*/  CS2R R88, SRZ ;  /* 0x0000000000587805 */ /* 0x000fe4000001ff00 */
        /* <DEDUP_REMOVED lines=30> */
[----:B------:R-:W-:Y:S01]  /*20f0*/  CS2R R150, SRZ ;  /* 0x0000000000967805 */ /* 0x000fe2000001ff00 */
[----:B---3--:R-:W-:Y:S06]  /*2100*/  @!P2 BRA `(.L_x_20) ;  /* 0x0000001000a0a947 */ /* 0x008fec0003800000 */
[----:B------:R-:W-:-:S06]  /*2110*/  UISETP.NE.AND UP0, UPT, UR30, 0x3, UPT ;  /* 0x000000031e00788c */ /* 0x000fcc000bf05270 */
[----:B------:R-:W-:-:S13]  /*2120*/  PLOP3.LUT P2, PT, PT, PT, UP0, 0x80, 0x0 ;  /* 0x000000000000781c */ /* 0x000fda0003f4f008 */
[----:B------:R-:W-:Y:S05]  /*2130*/  @!P2 BRA `(.L_x_21) ;  /* 0x000000000004a947 */ /* 0x000fea0003800000 */
[----:B------:R-:W-:Y:S01]  /*2140*/  BPT.TRAP 0x1 ;  /* 0x000000040000795c */ /* 0x000fe20000300000 */
.L_x_21:
[----:B------:R-:W-:Y:S01]  /*2150*/  ULEA UR6, UR5, UR22, 0x3 ;  /* 0x0000001605067291 */ /* 0x000fe2000f8e183f */
[----:B------:R-:W-:-:S05]  /*2160*/  IMAD.U32 R0, RZ, RZ, UR4 ;  /* 0x00000004ff007e24 */ /* 0x000fca000f8e00ff */
[----:B------:R-:W-:-:S04]  /*2170*/  SHF.L.U32 R0, R0, 0x1f, RZ ;  /* 0x0000001f00007819 */ /* 0x000fc800000006ff */
[----:B------:R0:W1:Y:S01]  /*2180*/  SYNCS.PHASECHK.TRANS64.TRYWAIT P1, [UR6], R0 ;  /* 0x00000000ff0075a7 */ /* 0x0000620008020146 */
[----:B------:R-:W-:Y:S05]  /*2190*/  @!P2 BRA `(.L_x_22) ;  /* 0x000000000004a947 */ /* 0x000fea0003800000 */
[----:B------:R-:W-:Y:S01]  /*21a0*/  BPT.TRAP 0x1 ;  /* 0x000000040000795c */ /* 0x000fe20000300000 */
.L_x_22:
[----:B-1----:R-:W-:Y:S05]  /*21b0*/  @P1 BRA `(.L_x_23) ;  /* 0x0000000000081947 */ /* 0x002fea0003800000 */
[----:B------:R-:W1:Y:S02]  /*21c0*/  SYNCS.PHASECHK.TRANS64.TRYWAIT P1, [UR6], R0 ;  /* 0x00000000ff0075a7 */ /* 0x000e640008020146 */
[----:B-1----:R-:W-:Y:S05]  /*21d0*/  @!P1 BRA `(.L_x_24) ;  /* 0x000000e000609947 */ /* 0x002fea0003800000 */
.L_x_23:
[----:B------:R-:W-:Y:S01]  /*21e0*/  UIADD3 UR6, UR22, 0x180, URZ ;  /* 0x0000018016067890 */ /* 0x000fe2000fffe03f */
[----:B------:R-:W-:Y:S01]  /*21f0*/  WARPGROUP.ARRIVE ;  /* 0x00000000000079c5 */ /* 0x000fe20000000000 */
[----:B------:R-:W-:Y:S01]  /*2200*/  UIADD3 UR7, UR22, 0xa180, URZ ;  /* 0x0000a18016077890 */ /* 0x000fe2000fffe03f */
[----:B------:R2:W-:Y:S01]  /*2210*/  STL [R1+0x6c], RZ ;  /* 0x00006cff01007387 */ /* 0x0005e20000100800 */
[----:B------:R-:W-:Y:S01]  /*2220*/  USHF.R.U32.HI UR6, URZ, 0x4, UR6 ;  /* 0x000000043f067899 */ /* 0x000fe20008011606 */
[----:B01----:R-:W-:Y:S01]  /*2230*/  IMAD.MOV.U32 R0, RZ, RZ, RZ ;  /* 0x000000ffff007224 */ /* 0x003fe200078e00ff */
[----:B------:R-:W-:Y:S01]  /*2240*/  USHF.R.U32.HI UR7, URZ, 0x4, UR7 ;  /* 0x000000043f077899 */ /* 0x000fe20008011607 */
[----:B------:R2:W-:Y:S01]  /*2250*/  STL [R1+0x68], RZ ;  /* 0x000068ff01007387 */ /* 0x0005e20000100800 */
[----:B------:R-:W-:Y:S01]  /*2260*/  ULOP3.LUT UR6, UR6, 0x3fff, URZ, 0xc0, !UPT ;  /* 0x00003fff06067892 */ /* 0x000fe2000f8ec03f */
[----:B------:R-:W-:Y:S01]  /*2270*/  CS2R R2, SRZ ;  /* 0x0000000000027805 */ /* 0x000fe2000001ff00 */
[----:B------:R-:W-:Y:S01]  /*2280*/  ULOP3.LUT UR7, UR7, 0x3fff, URZ, 0xc0, !UPT ;  /* 0x00003fff07077892 */ /* 0x000fe2000f8ec03f */
[----:B------:R2:W-:Y:S01]  /*2290*/  STL [R1+0x64], RZ ;  /* 0x000064ff01007387 */ /* 0x0005e20000100800 */
[----:B------:R-:W-:Y:S01]  /*22a0*/  ULOP3.LUT UR6, UR6, 0x10000, URZ, 0xfc, !UPT ;  /* 0x0001000006067892 */ /* 0x000fe2000f8efc3f */
[----:B------:R-:W-:Y:S01]  /*22b0*/  CS2R R4, SRZ ;  /* 0x0000000000047805 */ /* 0x000fe2000001ff00 */
[----:B------:R-:W-:Y:S01]  /*22c0*/  ULOP3.LUT UR7, UR7, 0x10000, URZ, 0xfc, !UPT ;  /* 0x0001000007077892 */ /* 0x000fe2000f8efc3f */
[----:B------:R2:W-:Y:S01]  /*22d0*/  STL [R1+0x60], RZ ;  /* 0x000060ff01007387 */ /* 0x0005e20000100800 */
[----:B------:R-:W-:Y:S01]  /*22e0*/  ULEA UR6, UR5, UR6, 0x9 ;  /* 0x0000000605067291 */ /* 0x000fe2000f8e483f */
[----:B------:R-:W-:Y:S01]  /*22f0*/  CS2R R6, SRZ ;  /* 0x0000000000067805 */ /* 0x000fe2000001ff00 */
[----:B------:R-:W-:Y:S01]  /*2300*/  ULEA UR7, UR5, UR7, 0xb ;  /* 0x0000000705077291 */ /* 0x000fe2000f8e583f */
[----:B------:R2:W-:Y:S01]  /*2310*/  STL [R1+0x5c], RZ ;  /* 0x00005cff01007387 */ /* 0x0005e20000100800 */
[----:B------:R-:W-:Y:S01]  /*2320*/  UMOV UR9, 0x40000040 ;  /* 0x4000004000097882 */ /* 0x000fe20000000000 */
[----:B------:R-:W-:Y:S01]  /*2330*/  UMOV UR11, 0x40000040 ;  /* 0x40000040000b7882 */ /* 0x000fe20000000000 */
[----:B------:R-:W-:Y:S01]  /*2340*/  CS2R R8, SRZ ;  /* 0x0000000000087805 */ /* 0x000fe2000001ff00 */
[----:B------:R-:W-:Y:S01]  /*2350*/  UMOV UR8, UR6 ;  /* 0x0000000600087c82 */ /* 0x000fe20008000000 */
[----:B------:R2:W-:Y:S01]  /*2360*/  STL [R1+0x58], RZ ;  /* 0x000058ff01007387 */ /* 0x0005e20000100800 */
[----:B------:R-:W-:Y:S01]  /*2370*/  UMOV UR10, UR7 ;  /* 0x00000007000a7c82 */ /* 0x000fe20008000000 */
[----:B------:R-:W-:Y:S01]  /*2380*/  CS2R R10, SRZ ;  /* 0x00000000000a7805 */ /* 0x000fe2000001ff00 */
[----:B------:R-:W-:Y:S01]  /*2390*/  QGMMA.64x256x32.F32.E5M2.E5M2 R24, gdesc[UR8], RZ, !UPT ;  /* 0x03e00000081879f3 */ /* 0x000fe2000c7038ff */
[----:B------:R-:W-:Y:S01]  /*23a0*/  UIADD3 UR8, UR6, 0x2, URZ ;  /* 0x0000000206087890 */ /* 0x000fe2000fffe03f */
[----:B------:R2:W-:Y:S01]  /*23b0*/  STL [R1+0x54], RZ ;  /* 0x000054ff01007387 */ /* 0x0005e20000100800 */
[----:B------:R-:W-:Y:S01]  /*23c0*/  UIADD3 UR10, UR7, 0x2, URZ ;  /* 0x00000002070a7890 */ /* 0x000fe2000fffe03f */
[----:B------:R-:W-:Y:S01]  /*23d0*/  CS2R R12, SRZ ;  /* 0x00000000000c7805 */ /* 0x000fe2000001ff00 */
[----:B------:R-:W-:Y:S01]  /*23e0*/  UMOV UR9, 0x40000040 ;  /* 0x4000004000097882 */ /* 0x000fe20000000000 */
[----:B------:R-:W-:Y:S01]  /*23f0*/  UMOV UR11, 0x40000040 ;  /* 0x40000040000b7882 */ /* 0x000fe20000000000 */
        /* <DEDUP_REMOVED lines=57> */
[----:B------:R-:W-:Y:S01]  /*2790*/  CS2R R226, SRZ ;  /* 0x0000000000e27805 */ /* 0x000fe2000001ff00 */
[----:B------:R-:W-:-:S02]  /*27a0*/  IMAD.MOV.U32 R228, RZ, RZ, RZ ;  /* 0x000000ffffe47224 */ /* 0x000fc400078e00ff */
[----:B------:R2:W-:Y:S04]  /*27b0*/  STL [R1+0x14], RZ ;  /* 0x000014ff01007387 */ /* 0x0005e80000100800 */
[----:B------:R2:W-:Y:S04]  /*27c0*/  STL [R1+0x10], RZ ;  /* 0x000010ff01007387 */ /* 0x0005e80000100800 */
[----:B------:R2:W-:Y:S04]  /*27d0*/  STL [R1+0xc], RZ ;  /* 0x00000cff01007387 */ /* 0x0005e80000100800 */
[----:B------:R2:W-:Y:S04]  /*27e0*/  STL [R1+0x8], RZ ;  /* 0x000008ff01007387 */ /* 0x0005e80000100800 */
[----:B------:R2:W-:Y:S04]  /*27f0*/  STL [R1+0x4], RZ ;  /* 0x000004ff01007387 */ /* 0x0005e80000100800 */
[----:B------:R2:W-:Y:S01]  /*2800*/  STL [R1], RZ ;  /* 0x000000ff01007387 */ /* 0x0005e20000100800 */
[----:B------:R-:W-:Y:S01]  /*2810*/  QGMMA.64x256x32.F32.E5M2.E5M2 R24, gdesc[UR8], R24 ;  /* 0x03e00000081879f3 */ /* 0x000fe20008703818 */
[----:B------:R-:W-:-:S02]  /*2820*/  UIADD3 UR8, UR6, 0x4, URZ ;  /* 0x0000000406087890 */ /* 0x000fc4000fffe03f */
[----:B------:R-:W-:Y:S01]  /*2830*/  UIADD3 UR10, UR7, 0x4, URZ ;  /* 0x00000004070a7890 */ /* 0x000fe2000fffe03f */
[----:B------:R-:W-:Y:S01]  /*2840*/  UMOV UR9, 0x40000040 ;  /* 0x4000004000097882 */ /* 0x000fe20000000000 */
[----:B------:R-:W-:-:S15]  /*2850*/  UMOV UR11, 0x40000040 ;  /* 0x40000040000b7882 */ /* 0x000fde0000000000 */
[----:B------:R-:W-:-:S08]  /*2860*/  NOP ;  /* 0x0000000000007918 */ /* 0x000fd00000000000 */
[----:B------:R-:W-:Y:S01]  /*2870*/  QGMMA.64x256x32.F32.E5M2.E5M2 R24, gdesc[UR8], R24 ;  /* 0x03e00000081879f3 */ /* 0x000fe20008703818 */
[----:B------:R-:W-:Y:S02]  /*2880*/  UIADD3 UR10, UR7, 0x6, URZ ;  /* 0x00000006070a7890 */ /* 0x000fe4000fffe03f */
[----:B------:R-:W-:Y:S01]  /*2890*/  UIADD3 UR8, UR6, 0x6, URZ ;  /* 0x0000000606087890 */ /* 0x000fe2000fffe03f */
[----:B------:R-:W-:Y:S01]  /*28a0*/  ULDC UR7, c[0x0][0x50c] ;  /* 0x0001430000077ab9 */ /* 0x000fe20000000800 */
[----:B------:R-:W-:Y:S01]  /*28b0*/  UMOV UR9, 0x40000040 ;  /* 0x4000004000097882 */ /* 0x000fe20000000000 */
[----:B------:R-:W-:Y:S01]  /*28c0*/  UISETP.NE.AND UP0, UPT, UR7, 0x4, UPT ;  /* 0x000000040700788c */ /* 0x000fe2000bf05270 */
[----:B------:R-:W-:Y:S01]  /*28d0*/  UMOV UR11, 0x40000040 ;  /* 0x40000040000b7882 */ /* 0x000fe20000000000 */
[----:B------:R-:W-:Y:S02]  /*28e0*/  UMOV UR6, 0x4 ;  /* 0x0000000400067882 */ /* 0x000fe40000000000 */
[----:B------:R-:W-:-:S06]  /*28f0*/  USEL UR7, URZ, 0x1, UP0 ;  /* 0x000000013f077887 */ /* 0x000fcc0008000000 */
[----:B------:R-:W-:-:S12]  /*2900*/  ISETP.NE.AND P1, PT, RZ, UR7, PT ;  /* 0x00000007ff007c0c */ /* 0x000fd8000bf25270 */
[----:B------:R-:W-:Y:S01]  /*2910*/  QGMMA.64x256x32.F32.E5M2.E5M2 R24, gdesc[UR8], R24, gsb0 ;  /* 0x03e00000081879f3 */ /* 0x000fe20008003818 */
[----:B--2---:R-:W-:Y:S05]  /*2920*/  @!P1 BRA `(.L_x_25) ;  /* 0x0000000800809947 */ /* 0x004fea0003800000 */
[----:B------:R-:W-:Y:S02]  /*2930*/  WARPGROUP.DEPBAR.LE gsb0, 0x0 ;  /* 0x00008000000079c5 */ /* 0x000fe40000010000 */
[----:B------:R-:W-:-:S01]  /*2940*/  FADD R227, RZ, R25 ;  /* 0x00000019ffe37221 */ /* 0x000fc20000000000 */
[----:B------:R-:W-:Y:S01]  /*2950*/  FADD R228, RZ, R24 ;  /* 0x00000018ffe47221 */ /* 0x000fe20000000000 */
[----:B------:R-:W-:-:S01]  /*2960*/  FADD R226, RZ, R26 ;  /* 0x0000001affe27221 */ /* 0x000fc20000000000 */
[----:B------:R-:W-:Y:S01]  /*2970*/  FADD R225, RZ, R27 ;  /* 0x0000001bffe17221 */ /* 0x000fe20000000000 */
[----:B------:R-:W-:-:S01]  /*2980*/  FADD R224, RZ, R28 ;  /* 0x0000001cffe07221 */ /* 0x000fc20000000000 */
[----:B------:R0:W-:Y:S01]  /*2990*/  STL [R1+0x9c], R227 ;  /* 0x00009ce301007387 */ /* 0x0001e20000100800 */
[----:B------:R-:W-:-:S01]  /*29a0*/  FADD R223, RZ, R29 ;  /* 0x0000001dffdf7221 */ /* 0x000fc20000000000 */
[----:B------:R-:W-:Y:S01]  /*29b0*/  FADD R222, RZ, R30 ;  /* 0x0000001effde7221 */ /* 0x000fe20000000000 */
[----:B------:R-:W-:-:S01]  /*29c0*/  FADD R221, RZ, R31 ;  /* 0x0000001fffdd7221 */ /* 0x000fc20000000000 */
[----:B------:R-:W-:Y:S01]  /*29d0*/  FADD R220, RZ, R32 ;  /* 0x00000020ffdc7221 */ /* 0x000fe20000000000 */
[----:B------:R-:W-:-:S01]  /*29e0*/  FADD R219, RZ, R33 ;  /* 0x00000021ffdb7221 */ /* 0x000fc20000000000 */
[----:B------:R-:W-:Y:S01]  /*29f0*/  FADD R218, RZ, R34 ;  /* 0x00000022ffda7221 */ /* 0x000fe20000000000 */
[----:B------:R-:W-:-:S01]  /*2a00*/  FADD R217, RZ, R35 ;  /* 0x00000023ffd97221 */ /* 0x000fc20000000000 */
[----:B------:R-:W-:Y:S01]  /*2a10*/  FADD R216, RZ, R36 ;  /* 0x00000024ffd87221 */ /* 0x000fe20000000000 */
[----:B------:R-:W-:-:S01]  /*2a20*/  FADD R215, RZ, R37 ;  /* 0x00000025ffd77221 */ /* 0x000fc20000000000 */
[----:B0-----:R-:W-:Y:S01]  /*2a30*/  FADD R227, RZ, R124 ;  /* 0x0000007cffe37221 */ /* 0x001fe20000000000 */
[----:B------:R-:W-:-:S01]  /*2a40*/  FADD R214, RZ, R38 ;  /* 0x00000026ffd67221 */ /* 0x000fc20000000000 */
[----:B------:R-:W-:Y:S01]  /*2a50*/  FADD R213, RZ, R39 ;  /* 0x00000027ffd57221 */ /* 0x000fe20000000000 */
[----:B------:R-:W-:-:S01]  /*2a60*/  FADD R212, RZ, R40 ;  /* 0x00000028ffd47221 */ /* 0x000fc20000000000 */
[----:B------:R-:W-:Y:S01]  /*2a70*/  FADD R211, RZ, R41 ;  /* 0x00000029ffd37221 */ /* 0x000fe20000000000 */
[----:B------:R0:W-:Y:S01]  /*2a80*/  STL [R1], R227 ;  /* 0x000000e301007387 */ /* 0x0001e20000100800 */
        /* <DEDUP_REMOVED lines=94> */
[----:B0-----:R-:W-:-:S05]  /*3070*/  FADD R227, RZ, R131 ;  /* 0x00000083ffe37221 */ /* 0x001fca0000000000 */
[----:B------:R0:W-:Y:S02]  /*3080*/  STL [R1+0x1c], R227 ;  /* 0x00001ce301007387 */ /* 0x0001e40000100800 */
        /* <DEDUP_REMOVED lines=39> */
[----:B------:R0:W-:Y:S04]  /*3300*/  STL [R1+0x6c], R227 ;  /* 0x00006ce301007387 */ /* 0x0001e80000100800 */
[----:B0-----:R0:W5:Y:S01]  /*3310*/  LDL.LU R227, [R1+0x9c] ;  /* 0x00009c0001e37983 */ /* 0x0011620000300800 */
[----:B------:R-:W-:-:S05]  /*3320*/  UMOV UR6, URZ ;  /* 0x0000003f00067c82 */ /* 0x000fca0008000000 */
.L_x_25:
[----:B------:R-:W-:Y:S01]  /*3330*/  UIADD3 UR23, UR5, 0x1, URZ ;  /* 0x0000000105177890 */ /* 0x000fe2000fffe03f */
[----:B------:R-:W-:-:S03]  /*3340*/  UMOV UR8, 0x1 ;  /* 0x0000000100087882 */ /* 0x000fc60000000000 */
[----:B------:R-:W-:-:S04]  /*3350*/  UISETP.NE.AND UP0, UPT, UR23, 0x5, UPT ;  /* 0x000000051700788c */ /* 0x000fc8000bf05270 */
[----:B------:R-:W-:Y:S02]  /*3360*/  USEL UR24, URZ, 0x1, UP0 ;  /* 0x000000013f187887 */ /* 0x000fe40008000000 */
[----:B------:R-:W-:Y:S02]  /*3370*/  USEL UR23, UR23, URZ, UP0 ;  /* 0x0000003f17177287 */ /* 0x000fe40008000000 */
[----:B------:R-:W-:-:S12]  /*3380*/  ULOP3.LUT UR24, UR4, UR24, URZ, 0x3c, !UPT ;  /* 0x0000001804187292 */ /* 0x000fd8000f8e3c3f */
.L_x_20:
[----:B------:R-:W-:-:S06]  /*3390*/  UISETP.GE.AND UP0, UPT, UR19, 0x1, UPT ;  /* 0x000000011300788c */ /* 0x000fcc000bf06270 */
[----:B------:R-:W-:-:S13]  /*33a0*/  PLOP3.LUT P1, PT, PT, PT, UP0, 0x80, 0x0 ;  /* 0x000000000000781c */ /* 0x000fda0003f2f008 */
[----:B------:R-:W-:Y:S05]  /*33b0*/  @!P1 BRA `(.L_x_26) ;  /* 0x0000001000cc9947 */ /* 0x000fea0003800000 */
[----:B------:R-:W-:Y:S01]  /*33c0*/  UMOV UR25, UR19 ;  /* 0x0000001300197c82 */ /* 0x000fe20008000000 */
[----:B------:R-:W-:Y:S01]  /*33d0*/  UMOV UR33, UR5 ;  /* 0x0000000500217c82 */ /* 0x000fe20008000000 */
[----:B------:R-:W-:-:S05]  /*33e0*/  ULDC UR35, c[0x0][0x50c] ;  /* 0x0001430000237ab9 */ /* 0x000fca0000000800 */
.L_x_34:
[----:B------:R-:W-:-:S06]  /*33f0*/  UISETP.NE.AND UP0, UPT, UR30, 0x3, UPT ;  /* 0x000000031e00788c */ /* 0x000fcc000bf05270 */
[----:B------:R-:W-:-:S13]  /*3400*/  PLOP3.LUT P2, PT, PT, PT, UP0, 0x80, 0x0 ;  /* 0x000000000000781c */ /* 0x000fda0003f4f008 */
[----:B-1---5:R-:W-:Y:S05]  /*3410*/  @!P2 BRA `(.L_x_27) ;  /* 0x000000000004a947 */ /* 0x022fea0003800000 */
[----:B------:R-:W-:Y:S01]  /*3420*/  BPT.TRAP 0x1 ;  /* 0x000000040000795c */ /* 0x000fe20000300000 */
.L_x_27:
[----:B------:R-:W-:Y:S01]  /*3430*/  ULEA UR9, UR23, UR22, 0x3 ;  /* 0x0000001617097291 */ /* 0x000fe2000f8e183f */
[----:B------:R-:W-:-:S05]  /*3440*/  IMAD.U32 R229, RZ, RZ, UR24 ;  /* 0x00000018ffe57e24 */ /* 0x000fca000f8e00ff */
[----:B------:R-:W-:-:S04]  /*3450*/  SHF.L.U32 R229, R229, 0x1f, RZ ;  /* 0x0000001fe5e57819 */ /* 0x000fc800000006ff */
[----:B------:R1:W2:Y:S01]  /*3460*/  SYNCS.PHASECHK.TRANS64.TRYWAIT P1, [UR9], R229 ;  /* 0x000000e5ff0075a7 */ /* 0x0002a20008020149 */
[----:B------:R-:W-:Y:S05]  /*3470*/  @!P2 BRA `(.L_x_28) ;  /* 0x000000000004a947 */ /* 0x000fea0003800000 */
[----:B------:R-:W-:Y:S01]  /*3480*/  BPT.TRAP 0x1 ;  /* 0x000000040000795c */ /* 0x000fe20000300000 */
.L_x_28:
[----:B--2---:R-:W-:Y:S05]  /*3490*/  @P1 BRA `(.L_x_29) ;  /* 0x0000000000081947 */ /* 0x004fea0003800000 */
[----:B------:R-:W2:Y:S02]  /*34a0*/  SYNCS.PHASECHK.TRANS64.TRYWAIT P1, [UR9], R229 ;  /* 0x000000e5ff0075a7 */ /* 0x000ea40008020149 */
[----:B--2---:R-:W-:Y:S05]  /*34b0*/  @!P1 BRA `(.L_x_30) ;  /* 0x000000cc00c09947 */ /* 0x004fea0003800000 */
.L_x_29:
[----:B------:R-:W-:Y:S01]  /*34c0*/  UIADD3 UR9, UR22, 0x180, URZ ;  /* 0x0000018016097890 */ /* 0x000fe2000fffe03f */
[----:B------:R-:W-:Y:S01]  /*34d0*/  WARPGROUP.ARRIVE ;  /* 0x00000000000079c5 */ /* 0x000fe20000000000 */
[----:B------:R-:W-:Y:S02]  /*34e0*/  UIADD3 UR10, UR22, 0xa180, URZ ;  /* 0x0000a180160a7890 */ /* 0x000fe4000fffe03f */
[----:B------:R-:W-:Y:S02]  /*34f0*/  USHF.R.U32.HI UR9, URZ, 0x4, UR9 ;  /* 0x000000043f097899 */ /* 0x000fe40008011609 */
[----:B------:R-:W-:Y:S02]  /*3500*/  USHF.R.U32.HI UR10, URZ, 0x4, UR10 ;  /* 0x000000043f0a7899 */ /* 0x000fe4000801160a */
[----:B------:R-:W-:Y:S02]  /*3510*/  UISETP.NE.AND UP0, UPT, UR7, URZ, UPT ;  /* 0x0000003f0700728c */ /* 0x000fe4000bf05270 */
[----:B------:R-:W-:-:S02]  /*3520*/  ULOP3.LUT UR9, UR9, 0x3fff, URZ, 0xc0, !UPT ;  /* 0x00003fff09097892 */ /* 0x000fc4000f8ec03f */
[----:B------:R-:W-:Y:S02]  /*3530*/  ULOP3.LUT UR10, UR10, 0x3fff, URZ, 0xc0, !UPT ;  /* 0x00003fff0a0a7892 */ /* 0x000fe4000f8ec03f */
[----:B------:R-:W-:Y:S02]  /*3540*/  USEL UR8, UR8, URZ, !UP0 ;  /* 0x0000003f08087287 */ /* 0x000fe4000c000000 */
[----:B------:R-:W-:Y:S02]  /*3550*/  ULOP3.LUT UR7, UR9, 0x10000, URZ, 0xfc, !UPT ;  /* 0x0001000009077892 */ /* 0x000fe4000f8efc3f */
[----:B------:R-:W-:Y:S02]  /*3560*/  ULOP3.LUT UR10, UR10, 0x10000, URZ, 0xfc, !UPT ;  /* 0x000100000a0a7892 */ /* 0x000fe4000f8efc3f */
[----:B------:R-:W-:Y:S02]  /*3570*/  UISETP.NE.U32.AND UP0, UPT, UR8, URZ, UPT ;  /* 0x0000003f0800728c */ /* 0x000fe4000bf05070 */
[----:B------:R-:W-:-:S02]  /*3580*/  ULEA UR7, UR23, UR7, 0x9 ;  /* 0x0000000717077291 */ /* 0x000fc4000f8e483f */
[----:B------:R-:W-:Y:S01]  /*3590*/  ULEA UR34, UR23, UR10, 0xb ;  /* 0x0000000a17227291 */ /* 0x000fe2000f8e583f */
[----:B------:R-:W-:Y:S01]  /*35a0*/  UMOV UR9, 0x40000040 ;  /* 0x4000004000097882 */ /* 0x000fe20000000000 */
[----:B------:R-:W-:Y:S01]  /*35b0*/  UMOV UR11, 0x40000040 ;  /* 0x40000040000b7882 */ /* 0x000fe20000000000 */
[----:B------:R-:W-:Y:S02]  /*35c0*/  UIADD3 UR6, UR6, 0x4, URZ ;  /* 0x0000000406067890 */ /* 0x000fe4000fffe03f */
[----:B------:R-:W-:Y:S02]  /*35d0*/  UMOV UR8, UR7 ;  /* 0x0000000700087c82 */ /* 0x000fe40008000000 */
[----:B------:R-:W-:Y:S02]  /*35e0*/  UMOV UR10, UR34 ;  /* 0x00000022000a7c82 */ /* 0x000fe40008000000 */
[----:B------:R-:W-:Y:S01]  /*35f0*/  QGMMA.64x256x32.F32.E5M2.E5M2 R24, gdesc[UR8], R24, UP0 ;  /* 0x03e00000081879f3 */ /* 0x000fe2000bf03818 */
[----:B------:R-:W-:-:S02]  /*3600*/  UIADD3 UR8, UR7, 0x2, URZ ;  /* 0x0000000207087890 */ /* 0x000fc4000fffe03f */
[----:B------:R-:W-:Y:S01]  /*3610*/  UIADD3 UR10, UR34, 0x2, URZ ;  /* 0x00000002220a7890 */ /* 0x000fe2000fffe03f */
[----:B------:R-:W-:Y:S01]  /*3620*/  UMOV UR9, 0x40000040 ;  /* 0x4000004000097882 */ /* 0x000fe20000000000 */
[----:B------:R-:W-:Y:S01]  /*3630*/  UMOV UR11, 0x40000040 ;  /* 0x40000040000b7882 */ /* 0x000fe20000000000 */
[----:B------:R-:W-:-:S15]  /*3640*/  UISETP.NE.AND UP0, UPT, UR6, UR35, UPT ;  /* 0x000000230600728c */ /* 0x000fde000bf05270 */
[----:B------:R-:W-:-:S07]  /*3650*/  NOP ;  /* 0x0000000000007918 */ /* 0x000fce0000000000 */
[----:B------:R-:W-:Y:S01]  /*3660*/  QGMMA.64x256x32.F32.E5M2.E5M2 R24, gdesc[UR8], R24 ;  /* 0x03e00000081879f3 */ /* 0x000fe20008703818 */
[----:B------:R-:W-:Y:S02]  /*3670*/  UIADD3 UR8, UR7, 0x4, URZ ;  /* 0x0000000407087890 */ /* 0x000fe4000fffe03f */
[----:B------:R-:W-:Y:S01]  /*3680*/  UIADD3 UR10, UR34, 0x4, URZ ;  /* 0x00000004220a7890 */ /* 0x000fe2000fffe03f */
[----:B------:R-:W-:Y:S01]  /*3690*/  UMOV UR9, 0x40000040 ;  /* 0x4000004000097882 */ /* 0x000fe20000000000 */
[----:B------:R-:W-:-:S15]  /*36a0*/  UMOV UR11, 0x40000040 ;  /* 0x40000040000b7882 */ /* 0x000fde0000000000 */
[----:B------:R-:W-:-:S08]  /*36b0*/  NOP ;  /* 0x0000000000007918 */ /* 0x000fd00000000000 */
[----:B------:R-:W-:Y:S01]  /*36c0*/  QGMMA.64x256x32.F32.E5M2.E5M2 R24, gdesc[UR8], R24 ;  /* 0x03e00000081879f3 */ /* 0x000fe20008703818 */
[----:B------:R-:W-:Y:S02]  /*36d0*/  UIADD3 UR8, UR7, 0x6, URZ ;  /* 0x0000000607087890 */ /* 0x000fe4000fffe03f */
[----:B------:R-:W-:Y:S01]  /*36e0*/  UIADD3 UR10, UR34, 0x6, URZ ;  /* 0x00000006220a7890 */ /* 0x000fe2000fffe03f */
[----:B------:R-:W-:Y:S01]  /*36f0*/  UMOV UR9, 0x40000040 ;  /* 0x4000004000097882 */ /* 0x000fe20000000000 */
[----:B------:R-:W-:Y:S01]  /*3700*/  UMOV UR11, 0x40000040 ;  /* 0x40000040000b7882 */ /* 0x000fe20000000000 */
[----:B------:R-:W-:-:S06]  /*3710*/  USEL UR7, URZ, 0x1, UP0 ;  /* 0x000000013f077887 */ /* 0x000fcc0008000000 */
[----:B------:R-:W-:-:S15]  /*3720*/  ISETP.NE.AND P1, PT, RZ, UR7, PT ;  /* 0x00000007ff007c0c */ /* 0x000fde000bf25270 */
[----:B------:R-:W-:-:S01]  /*3730*/  NOP ;  /* 0x0000000000007918 */ /* 0x000fc20000000000 */
[----:B------:R-:W-:Y:S03]  /*3740*/  QGMMA.64x256x32.F32.E5M2.E5M2 R24, gdesc[UR8], R24, gsb0 ;  /* 0x03e00000081879f3 */ /* 0x000fe60008003818 */
[----:B------:R-:W-:Y:S02]  /*3750*/  WARPGROUP.DEPBAR.LE gsb0, 0x1 ;  /* 0x00008000000079c5 */ /* 0x000fe40000010100 */
[----:B------:R-:W-:Y:S05]  /*3760*/  @!P1 BRA `(.L_x_31) ;  /* 0x0000000c00709947 */ /* 0x000fea0003800000 */
[----:B------:R-:W-:Y:S02]  /*3770*/  WARPGROUP.DEPBAR.LE gsb0, 0x0 ;  /* 0x00008000000079c5 */ /* 0x000fe40000010000 */
[----:B-----5:R-:W-:-:S01]  /*3780*/  FADD R227, R25, R227 ;  /* 0x000000e319e37221 */ /* 0x020fc20000000000 */
[----:B------:R-:W-:Y:S01]  /*3790*/  FADD R226, R26, R226 ;  /* 0x000000e21ae27221 */ /* 0x000fe20000000000 */
[----:B------:R-:W-:-:S01]  /*37a0*/  FADD R225, R27, R225 ;  /* 0x000000e11be17221 */ /* 0x000fc20000000000 */
[----:B------:R-:W-:Y:S01]  /*37b0*/  FADD R224, R28, R224 ;  /* 0x000000e01ce07221 */ /* 0x000fe20000000000 */
[----:B------:R-:W-:-:S01]  /*37c0*/  FADD R223, R29, R223 ;  /* 0x000000df1ddf7221 */ /* 0x000fc20000000000 */
[----:B------:R2:W-:Y:S01]  /*37d0*/  STL [R1+0x9c], R227 ;  /* 0x00009ce301007387 */ /* 0x0005e20000100800 */
[----:B------:R-:W-:-:S01]  /*37e0*/  FADD R222, R30, R222 ;  /* 0x000000de1ede7221 */ /* 0x000fc20000000000 */
[----:B------:R-:W-:Y:S01]  /*37f0*/  FADD R221, R31, R221 ;  /* 0x000000dd1fdd7221 */ /* 0x000fe20000000000 */
[----:B------:R-:W-:-:S01]  /*3800*/  FADD R220, R32, R220 ;  /* 0x000000dc20dc7221 */ /* 0x000fc20000000000 */
[----:B------:R-:W-:Y:S01]  /*3810*/  FADD R219, R33, R219 ;  /* 0x000000db21db7221 */ /* 0x000fe20000000000 */
[----:B------:R-:W-:-:S01]  /*3820*/  FADD R218, R34, R218 ;  /* 0x000000da22da7221 */ /* 0x000fc20000000000 */
[----:B------:R-:W-:Y:S01]  /*3830*/  FADD R217, R35, R217 ;  /* 0x000000d923d97221 */ /* 0x000fe20000000000 */
[----:B------:R-:W-:-:S01]  /*3840*/  FADD R216, R36, R216 ;  /* 0x000000d824d87221 */ /* 0x000fc20000000000 */
[----:B------:R-:W-:Y:S01]  /*3850*/  FADD R215, R37, R215 ;  /* 0x000000d725d77221 */ /* 0x000fe20000000000 */
[----:B------:R-:W-:-:S01]  /*3860*/  FADD R214, R38, R214 ;  /* 0x000000d626d67221 */ /* 0x000fc20000000000 */
[----:B--2---:R-:W2:Y:S01]  /*3870*/  LDL.LU R227, [R1+0x28] ;  /* 0x0000280001e37983 */ /* 0x004ea20000300800 */
[----:B------:R-:W-:-:S01]  /*3880*/  FADD R213, R39, R213 ;  /* 0x000000d527d57221 */ /* 0x000fc20000000000 */
[----:B------:R-:W-:Y:S01]  /*3890*/  FADD R212, R40, R212 ;  /* 0x000000d428d47221 */ /* 0x000fe20000000000 */
[----:B------:R-:W-:-:S01]  /*38a0*/  FADD R211, R41, R211 ;  /* 0x000000d329d37221 */ /* 0x000fc20000000000 */
[----:B------:R3:W-:Y:S01]  /*38b0*/  STL [R1+0xa0], R226 ;  /* 0x0000a0e201007387 */ /* 0x0007e20000100800 */
[----:B------:R-:W-:-:S03]  /*38c0*/  FADD R228, R24, R228 ;  /* 0x000000e418e47221 */ /* 0x000fc60000000000 */
[----:B---3--:R-:W3:Y:S04]  /*38d0*/  LDL.LU R226, [R1+0x24] ;  /* 0x0000240001e27983 */ /* 0x008ee80000300800 */
[----:B------:R4:W-:Y:S04]  /*38e0*/  STL [R1+0xa4], R225 ;  /* 0x0000a4e101007387 */ /* 0x0009e80000100800 */
[----:B----4-:R-:W4:Y:S04]  /*38f0*/  LDL.LU R225, [R1+0x20] ;  /* 0x0000200001e17983 */ /* 0x010f280000300800 */
[----:B------:R0:W-:Y:S04]  /*3900*/  STL [R1+0xa8], R224 ;  /* 0x0000a8e001007387 */ /* 0x0001e80000100800 */
[----:B0-----:R-:W4:Y:S04]  /*3910*/  LDL.LU R224, [R1+0x1c] ;  /* 0x00001c0001e07983 */ /* 0x001f280000300800 */
        /* <DEDUP_REMOVED lines=13> */
[----:B0-----:R-:W4:Y:S04]  /*39f0*/  LDL.LU R217, [R1] ;  /* 0x0000000001d97983 */ /* 0x001f280000300800 */
[----:B------:R-:W-:Y:S04]  /*3a00*/  STL [R1+0xc8], R216 ;  /* 0x0000c8d801007387 */ /* 0x000fe80000100800 */
[----:B------:R-:W-:Y:S04]  /*3a10*/  STL [R1+0xcc], R215 ;  /* 0x0000ccd701007387 */ /* 0x000fe80000100800 */
[----:B------:R-:W-:Y:S04]  /*3a20*/  STL [R1+0xd0], R214 ;  /* 0x0000d0d601007387 */ /* 0x000fe80000100800 */
[----:B------:R-:W-:Y:S04]  /*3a30*/  STL [R1+0xd4], R213 ;  /* 0x0000d4d501007387 */ /* 0x000fe80000100800 */
[----:B------:R-:W-:Y:S04]  /*3a40*/  STL [R1+0xd8], R212 ;  /* 0x0000d8d401007387 */ /* 0x000fe80000100800 */
[----:B------:R0:W-:Y:S01]  /*3a50*/  STL [R1+0xdc], R211 ;  /* 0x0000dcd301007387 */ /* 0x0001e20000100800 */
[----:B--2---:R-:W-:-:S01]  /*3a60*/  FADD R227, R134, R227 ;  /* 0x000000e386e37221 */ /* 0x004fc20000000000 */
[----:B---3--:R-:W-:Y:S01]  /*3a70*/  FADD R226, R133, R226 ;  /* 0x000000e285e27221 */ /* 0x008fe20000000000 */
[----:B----4-:R-:W-:-:S01]  /*3a80*/  FADD R225, R132, R225 ;  /* 0x000000e184e17221 */ /* 0x010fc20000000000 */
[----:B------:R-:W-:Y:S01]  /*3a90*/  FADD R224, R131, R224 ;  /* 0x000000e083e07221 */ /* 0x000fe20000000000 */
[----:B------:R-:W-:-:S01]  /*3aa0*/  FADD R223, R130, R223 ;  /* 0x000000df82df7221 */ /* 0x000fc20000000000 */
[----:B------:R-:W-:Y:S01]  /*3ab0*/  FADD R222, R129, R222 ;  /* 0x000000de81de7221 */ /* 0x000fe20000000000 */
[----:B------:R-:W-:-:S01]  /*3ac0*/  FADD R221, R128, R221 ;  /* 0x000000dd80dd7221 */ /* 0x000fc20000000000 */
[----:B------:R-:W-:Y:S01]  /*3ad0*/  FADD R220, R127, R220 ;  /* 0x000000dc7fdc7221 */ /* 0x000fe20000000000 */
[----:B------:R-:W-:-:S01]  /*3ae0*/  FADD R219, R126, R219 ;  /* 0x000000db7edb7221 */ /* 0x000fc20000000000 */
[----:B------:R-:W-:Y:S01]  /*3af0*/  FADD R218, R125, R218 ;  /* 0x000000da7dda7221 */ /* 0x000fe20000000000 */
[----:B------:R-:W-:-:S05]  /*3b00*/  FADD R217, R124, R217 ;  /* 0x000000d97cd97221 */ /* 0x000fca0000000000 */
[----:B------:R2:W-:Y:S04]  /*3b10*/  STL [R1], R217 ;  /* 0x000000d901007387 */ /* 0x0005e80000100800 */
[----:B------:R3:W-:Y:S04]  /*3b20*/  STL [R1+0x4], R218 ;  /* 0x000004da01007387 */ /* 0x0007e80000100800 */
[----:B------:R4:W-:Y:S04]  /*3b30*/  STL [R1+0x8], R219 ;  /* 0x000008db01007387 */ /* 0x0009e80000100800 */
[----:B------:R1:W-:Y:S04]  /*3b40*/  STL [R1+0xc], R220 ;  /* 0x00000cdc01007387 */ /* 0x0003e80000100800 */
[----:B------:R1:W-:Y:S04]  /*3b50*/  STL [R1+0x10], R221 ;  /* 0x000010dd01007387 */ /* 0x0003e80000100800 */
[----:B------:R1:W-:Y:S04]  /*3b60*/  STL [R1+0x14], R222 ;  /* 0x000014de01007387 */ /* 0x0003e80000100800 */
[----:B------:R1:W-:Y:S04]  /*3b70*/  STL [R1+0x18], R223 ;  /* 0x000018df01007387 */ /* 0x0003e80000100800 */
[----:B------:R1:W-:Y:S04]  /*3b80*/  STL [R1+0x1c], R224 ;  /* 0x00001ce001007387 */ /* 0x0003e80000100800 */
[----:B0-----:R-:W4:Y:S04]  /*3b90*/  LDL.LU R211, [R1+0x2c] ;  /* 0x00002c0001d37983 */ /* 0x001f280000300800 */
[----:B------:R0:W-:Y:S04]  /*3ba0*/  STL [R1+0x20], R225 ;  /* 0x000020e101007387 */ /* 0x0001e80000100800 */
[----:B------:R-:W4:Y:S04]  /*3bb0*/  LDL.LU R212, [R1+0x30] ;  /* 0x0000300001d47983 */ /* 0x000f280000300800 */
[----:B------:R0:W-:Y:S04]  /*3bc0*/  STL [R1+0x24], R226 ;  /* 0x000024e201007387 */ /* 0x0001e80000100800 */
[----:B------:R-:W4:Y:S04]  /*3bd0*/  LDL.LU R213, [R1+0x34] ;  /* 0x0000340001d57983 */ /* 0x000f280000300800 */
[----:B------:R0:W-:Y:S04]  /*3be0*/  STL [R1+0x28], R227 ;  /* 0x000028e301007387 */ /* 0x0001e80000100800 */
[----:B------:R-:W4:Y:S04]  /*3bf0*/  LDL.LU R214, [R1+0x38] ;  /* 0x0000380001d67983 */ /* 0x000f280000300800 */
[----:B------:R-:W4:Y:S04]  /*3c00*/  LDL.LU R215, [R1+0x3c] ;  /* 0x00003c0001d77983 */ /* 0x000f280000300800 */
[----:B------:R-:W4:Y:S04]  /*3c10*/  LDL.LU R216, [R1+0x40] ;  /* 0x0000400001d87983 */ /* 0x000f280000300800 */
[----:B--2---:R-:W2:Y:S04]  /*3c20*/  LDL.LU R217, [R1+0x44] ;  /* 0x0000440001d97983 */ /* 0x004ea80000300800 */
[----:B---3--:R-:W3:Y:S04]  /*3c30*/  LDL.LU R218, [R1+0x48] ;  /* 0x0000480001da7983 */ /* 0x008ee80000300800 */
[----:B----4-:R-:W4:Y:S04]  /*3c40*/  LDL.LU R219, [R1+0x4c] ;  /* 0x00004c0001db7983 */ /* 0x010f280000300800 */
[----:B-1----:R-:W4:Y:S04]  /*3c50*/  LDL.LU R220, [R1+0x50] ;  /* 0x0000500001dc7983 */ /* 0x002f280000300800 */
[----:B------:R-:W4:Y:S04]  /*3c60*/  LDL.LU R221, [R1+0x54] ;  /* 0x0000540001dd7983 */ /* 0x000f280000300800 */
[----:B------:R-:W4:Y:S04]  /*3c70*/  LDL.LU R222, [R1+0x58] ;  /* 0x0000580001de7983 */ /* 0x000f280000300800 */
[----:B------:R-:W4:Y:S04]  /*3c80*/  LDL.LU R223, [R1+0x5c] ;  /* 0x00005c0001df7983 */ /* 0x000f280000300800 */
[----:B------:R-:W4:Y:S04]  /*3c90*/  LDL.LU R224, [R1+0x60] ;  /* 0x0000600001e07983 */ /* 0x000f280000300800 */
[----:B0-----:R-:W4:Y:S04]  /*3ca0*/  LDL.LU R225, [R1+0x64] ;  /* 0x0000640001e17983 */ /* 0x001f280000300800 */
[----:B------:R-:W4:Y:S04]  /*3cb0*/  LDL.LU R226, [R1+0x68] ;  /* 0x0000680001e27983 */ /* 0x000f280000300800 */
[----:B------:R-:W4:Y:S01]  /*3cc0*/  LDL.LU R227, [R1+0x6c] ;  /* 0x00006c0001e37983 */ /* 0x000f220000300800 */
[----:B------:R-:W-:-:S05]  /*3cd0*/  FADD R211, R135, R211 ;  /* 0x000000d387d37221 */ /* 0x000fca0000000000 */
[----:B------:R0:W-:Y:S01]  /*3ce0*/  STL [R1+0x2c], R211 ;  /* 0x00002cd301007387 */ /* 0x0001e20000100800 */
[----:B------:R-:W-:-:S03]  /*3cf0*/  FADD R212, R136, R212 ;  /* 0x000000d488d47221 */ /* 0x000fc60000000000 */
[----:B0-----:R0:W5:Y:S01]  /*3d00*/  LDL.LU R211, [R1+0xdc] ;  /* 0x0000dc0001d37983 */ /* 0x0011620000300800 */
[----:B------:R-:W-:-:S03]  /*3d10*/  FADD R213, R137, R213 ;  /* 0x000000d589d57221 */ /* 0x000fc60000000000 */
[----:B------:R1:W-:Y:S01]  /*3d20*/  STL [R1+0x30], R212 ;  /* 0x000030d401007387 */ /* 0x0003e20000100800 */
[----:B------:R-:W-:-:S01]  /*3d30*/  FADD R214, R138, R214 ;  /* 0x000000d68ad67221 */ /* 0x000fc20000000000 */
[----:B------:R-:W-:Y:S02]  /*3d40*/  FADD R215, R139, R215 ;  /* 0x000000d78bd77221 */ /* 0x000fe40000000000 */
[----:B-1----:R0:W5:Y:S01]  /*3d50*/  LDL.LU R212, [R1+0xd8] ;  /* 0x0000d80001d47983 */ /* 0x0021620000300800 */
[----:B------:R-:W-:-:S03]  /*3d60*/  FADD R216, R140, R216 ;  /* 0x000000d88cd87221 */ /* 0x000fc60000000000 */
[----:B------:R1:W-:Y:S01]  /*3d70*/  STL [R1+0x34], R213 ;  /* 0x000034d501007387 */ /* 0x0003e20000100800 */
[----:B--2---:R-:W-:-:S03]  /*3d80*/  FADD R217, R141, R217 ;  /* 0x000000d98dd97221 */ /* 0x004fc60000000000 */
[----:B-1----:R0:W5:Y:S01]  /*3d90*/  LDL.LU R213, [R1+0xd4] ;  /* 0x0000d40001d57983 */ /* 0x0021620000300800 */
[----:B---3--:R-:W-:-:S03]  /*3da0*/  FADD R218, R142, R218 ;  /* 0x000000da8eda7221 */ /* 0x008fc60000000000 */
[----:B------:R1:W-:Y:S01]  /*3db0*/  STL [R1+0x38], R214 ;  /* 0x000038d601007387 */ /* 0x0003e20000100800 */
[----:B----4-:R-:W-:-:S01]  /*3dc0*/  FADD R219, R143, R219 ;  /* 0x000000db8fdb7221 */ /* 0x010fc20000000000 */
[----:B------:R-:W-:Y:S02]  /*3dd0*/  FADD R220, R144, R220 ;  /* 0x000000dc90dc7221 */ /* 0x000fe40000000000 */
[----:B-1----:R0:W5:Y:S04]  /*3de0*/  LDL.LU R214, [R1+0xd0] ;  /* 0x0000d00001d67983 */ /* 0x0021680000300800 */
[----:B------:R1:W-:Y:S01]  /*3df0*/  STL [R1+0x3c], R215 ;  /* 0x00003cd701007387 */ /* 0x0003e20000100800 */
[----:B------:R-:W-:-:S01]  /*3e00*/  FADD R221, R145, R221 ;  /* 0x000000dd91dd7221 */ /* 0x000fc20000000000 */
[----:B------:R-:W-:-:S02]  /*3e10*/  FADD R222, R146, R222 ;  /* 0x000000de92de7221 */ /* 0x000fc40000000000 */
[----:B-1----:R0:W5:Y:S04]  /*3e20*/  LDL.LU R215, [R1+0xcc] ;  /* 0x0000cc0001d77983 */ /* 0x0021680000300800 */
[----:B------:R1:W-:Y:S01]  /*3e30*/  STL [R1+0x40], R216 ;  /* 0x000040d801007387 */ /* 0x0003e20000100800 */
[----:B------:R-:W-:-:S03]  /*3e40*/  FADD R223, R147, R223 ;  /* 0x000000df93df7221 */ /* 0x000fc60000000000 */
        /* <DEDUP_REMOVED lines=13> */
[----:B------:R1:W-:Y:S04]  /*3f20*/  STL [R1+0x54], R221 ;  /* 0x000054dd01007387 */ /* 0x0003e80000100800 */
        /* <DEDUP_REMOVED lines=12> */
[----:B-1----:R0:W5:Y:S01]  /*3ff0*/  LDL.LU R227, [R1+0x9c] ;  /* 0x00009c0001e37983 */ /* 0x0021620000300800 */
        /* <DEDUP_REMOVED lines=82> */
[----:B0-----:R-:W-:-:S06]  /*4520*/  UMOV UR6, URZ ;  /* 0x0000003f00067c82 */ /* 0x001fcc0008000000 */
.L_x_31:
[----:B------:R-:W-:Y:S05]  /*4530*/  @!P2 BRA `(.L_x_32) ;  /* 0x000000000004a947 */ /* 0x000fea0003800000 */
[----:B------:R-:W-:Y:S01]  /*4540*/  BPT.TRAP 0x1 ;  /* 0x000000040000795c */ /* 0x000fe20000300000 */
.L_x_32:
[----:B-----5:R2:W-:Y:S04]  /*4550*/  STL [R1+0x9c], R0 ;  /* 0x00009c0001007387 */ /* 0x0205e80000100800 */
[----:B--2---:R-:W2:Y:S01]  /*4560*/  LDL R0, [R1+0x74] ;  /* 0x0000740001007983 */ /* 0x004ea20000100800 */
[----:B-1----:R-:W-:-:S05]  /*4570*/  IMAD.U32 R229, RZ, RZ, UR33 ;  /* 0x00000021ffe57e24 */ /* 0x002fca000f8e00ff */
[----:B------:R-:W-:-:S05]  /*4580*/  @P0 LEA R229, R229, UR22, 0x3 ;  /* 0x00000016e5e50c11 */ /* 0x000fca000f8e18ff */
[----:B------:R-:W-:Y:S01]  /*4590*/  @P0 VIADD R229, R229, 0x28 ;  /* 0x00000028e5e50836 */ /* 0x000fe20000000000 */
[----:B------:R-:W-:-:S06]  /*45a0*/  UISETP.GT.U32.AND UP0, UPT, UR15, 0x1, UPT ;  /* 0x000000010f00788c */ /* 0x000fcc000bf04070 */
[----:B------:R-:W-:Y:S02]  /*45b0*/  PLOP3.LUT P1, PT, PT, PT, UP0, 0x80, 0x0 ;  /* 0x000000000000781c */ /* 0x000fe40003f2f008 */
[----:B--2---:R-:W-:Y:S02]  /*45c0*/  @P0 PRMT R229, R0, 0x654, R229 ;  /* 0x0000065400e50816 */ /* 0x004fe400000000e5 */
[----:B------:R1:W5:Y:S02]  /*45d0*/  LDL.LU R0, [R1+0x9c] ;  /* 0x00009c0001007983 */ /* 0x0003640000300800 */
[----:B------:R1:W-:Y:S07]  /*45e0*/  @P0 SYNCS.ARRIVE.TRANS64.RED.A1T0 RZ, [R229+URZ], RZ ;  /* 0x000000ffe5ff09a7 */ /* 0x0003ee000810043f */
[----:B------:R-:W-:Y:S05]  /*45f0*/  @P1 BRA `(.L_x_33) ;  /* 0x0000000000041947 */ /* 0x000fea0003800000 */
[----:B------:R-:W-:Y:S01]  /*4600*/  BPT.TRAP 0x1 ;  /* 0x000000040000795c */ /* 0x000fe20000300000 */
.L_x_33:
[----:B------:R-:W-:Y:S02]  /*4610*/  UISETP.GT.AND UP2, UPT, UR25, 0x1, UPT ;  /* 0x000000011900788c */ /* 0x000fe4000bf44270 */
[----:B------:R-:W-:Y:S02]  /*4620*/  UIADD3 UR23, UR23, 0x1, URZ ;  /* 0x0000000117177890 */ /* 0x000fe4000fffe03f */
[----:B------:R-:W-:Y:S02]  /*4630*/  UIADD3 UR33, UR33, 0x1, URZ ;  /* 0x0000000121217890 */ /* 0x000fe4000fffe03f */
[----:B------:R-:W-:Y:S01]  /*4640*/  PLOP3.LUT P1, PT, PT, PT, UP2, 0x80, 0x0 ;  /* 0x000000000000781c */ /* 0x000fe20003f2f028 */
[----:B------:R-:W-:Y:S02]  /*4650*/  UISETP.NE.AND UP0, UPT, UR23, 0x5, UPT ;  /* 0x000000051700788c */ /* 0x000fe4000bf05270 */
[----:B------:R-:W-:Y:S02]  /*4660*/  UIADD3 UR9, UR25, -0x1, URZ ;  /* 0xffffffff19097890 */ /* 0x000fe4000fffe03f */
[----:B------:R-:W-:-:S02]  /*4670*/  USEL UR8, URZ, 0x1, UP0 ;  /* 0x000000013f087887 */ /* 0x000fc40008000000 */
[----:B------:R-:W-:Y:S02]  /*4680*/  UISETP.NE.AND UP1, UPT, UR33, 0x5, UPT ;  /* 0x000000052100788c */ /* 0x000fe4000bf25270 */
[----:B------:R-:W-:Y:S02]  /*4690*/  ULOP3.LUT UR24, UR24, UR8, URZ, 0x3c, !UPT ;  /* 0x0000000818187292 */ /* 0x000fe4000f8e3c3f */
[----:B------:R-:W-:Y:S02]  /*46a0*/  USEL UR23, UR23, URZ, UP0 ;  /* 0x0000003f17177287 */ /* 0x000fe40008000000 */
[----:B------:R-:W-:Y:S01]  /*46b0*/  USEL UR33, UR33, URZ, UP1 ;  /* 0x0000003f21217287 */ /* 0x000fe20008800000 */
[----:B------:R-:W-:Y:S01]  /*46c0*/  UMOV UR8, 0x1 ;  /* 0x0000000100087882 */ /* 0x000fe20000000000 */
[----:B------:R-:W-:Y:S01]  /*46d0*/  UMOV UR25, UR9 ;  /* 0x0000000900197c82 */ /* 0x000fe20008000000 */
[----:B------:R-:W-:Y:S09]  /*46e0*/  @P1 BRA `(.L_x_34) ;  /* 0xffffffec00401947 */ /* 0x000ff2000383ffff */
.L_x_26:
[----:B------:R-:W-:-:S04]  /*46f0*/  UISETP.NE.AND UP0, UPT, UR6, URZ, UPT ;  /* 0x0000003f0600728c */ /* 0x000fc8000bf05270 */
[----:B------:R-:W-:-:S06]  /*4700*/  USEL UR6, URZ, 0x1, !UP0 ;  /* 0x000000013f067887 */ /* 0x000fcc000c000000 */
[----:B------:R-:W-:-:S13]  /*4710*/  ISETP.NE.AND P1, PT, RZ, UR6, PT ;  /* 0x00000006ff007c0c */ /* 0x000fda000bf25270 */
[----:B------:R-:W-:Y:S05]  /*4720*/  @!P1 BRA `(.L_x_35) ;  /* 0x0000000c00c49947 */ /* 0x000fea0003800000 */
[----:B------:R-:W-:Y:S02]  /*4730*/  WARPGROUP.DEPBAR.LE gsb0, 0x0 ;  /* 0x00008000000079c5 */ /* 0x000fe40000010000 */
[----:B-----5:R-:W-:Y:S01]  /*4740*/  FADD R227, R25, R227 ;  /* 0x000000e319e37221 */ /* 0x020fe20000000000 */
[----:B------:R-:W-:-:S04]  /*4750*/  FADD R228, R24, R228 ;  /* 0x000000e418e47221 */ /* 0x000fc80000000000 */
[----:B------:R2:W-:Y:S04]  /*4760*/  STL [R1+0x9c], R227 ;  /* 0x00009ce301007387 */ /* 0x0005e80000100800 */
[----:B--2---:R-:W2:Y:S04]  /*4770*/  LDL.LU R227, [R1+0x6c] ;  /* 0x00006c0001e37983 */ /* 0x004ea80000300800 */
[----:B--2---:R2:W-:Y:S04]  /*4780*/  STL [R1+0xa0], R227 ;  /* 0x0000a0e301007387 */ /* 0x0045e80000100800 */
        /* <DEDUP_REMOVED lines=52> */
[----:B--2---:R-:W2:Y:S01]  /*4ad0*/  LDL.LU R227, [R1] ;  /* 0x0000000001e37983 */ /* 0x004ea20000300800 */
[----:B------:R-:W-:Y:S01]  /*4ae0*/  FADD R226, R26, R226 ;  /* 0x000000e21ae27221 */ /* 0x000fe20000000000 */
        /* <DEDUP_REMOVED lines=97> */
[----:B--2---:R-:W-:-:S05]  /*5100*/  FADD R227, R124, R227 ;  /* 0x000000e37ce37221 */ /* 0x004fca0000000000 */
[----:B------:R2:W-:Y:S04]  /*5110*/  STL [R1], R227 ;  /* 0x000000e301007387 */ /* 0x0005e80000100800 */
[----:B--2---:R-:W2:Y:S02]  /*5120*/  LDL.LU R227, [R1+0x108] ;  /* 0x0001080001e37983 */ /* 0x004ea40000300800 */
[----:B--2---:R-:W-:-:S05]  /*5130*/  FADD R227, R125, R227 ;  /* 0x000000e37de37221 */ /* 0x004fca0000000000 */
[----:B------:R2:W-:Y:S04]  /*5140*/  STL [R1+0x4], R227 ;  /* 0x000004e301007387 */ /* 0x0005e80000100800 */
        /* <DEDUP_REMOVED lines=78> */
[----:B--2---:R2:W5:Y:S02]  /*5630*/  LDL.LU R227, [R1+0x9c] ;  /* 0x00009c0001e37983 */ /* 0x0045640000300800 */
.L_x_35:
[----:B-1----:R-:W-:-:S04]  /*5640*/  IMAD.U32 R229, RZ, RZ, UR26 ;  /* 0x0000001affe57e24 */ /* 0x002fc8000f8e00ff */
[----:B------:R1:W-:Y:S01]  /*5650*/  SYNCS.ARRIVE.TRANS64.A1T0 RZ, [R229+UR28], RZ ;  /* 0x000000ffe5ff79a7 */ /* 0x0003e2000810001c */
[----:B------:R-:W-:Y:S02]  /*5660*/  WARPGROUP.DEPBAR.LE gsb0, 0x0 ;  /* 0x00008000000079c5 */ /* 0x000fe40000010000 */
[----:B------:R-:W3:Y:S02]  /*5670*/  LDC R24, c[0x0][0x28c] ;  /* 0x0000a300ff187b82 */ /* 0x000ee40000000800 */
[----:B---3--:R-:W-:-:S13]  /*5680*/  ISETP.GE.AND P1, PT, R24, 0x1, PT ;  /* 0x000000011800780c */ /* 0x008fda0003f26270 */
[----:B-1----:R-:W-:Y:S05]  /*5690*/  @!P1 BRA `(.L_x_36) ;  /* 0x0000000000589947 */ /* 0x002fea0003800000 */
[----:B------:R-:W-:-:S06]  /*56a0*/  UISETP.NE.AND UP0, UPT, UR30, 0x3, UPT ;  /* 0x000000031e00788c */ /* 0x000fcc000bf05270 */
[----:B------:R-:W-:-:S13]  /*56b0*/  PLOP3.LUT P1, PT, PT, PT, UP0, 0x80, 0x0 ;  /* 0x000000000000781c */ /* 0x000fda0003f2f008 */
[----:B------:R-:W-:Y:S05]  /*56c0*/  @!P1 BRA `(.L_x_37) ;  /* 0x0000000000049947 */ /* 0x000fea0003800000 */
[----:B------:R-:W-:Y:S01]  /*56d0*/  BPT.TRAP 0x1 ;  /* 0x000000040000795c */ /* 0x000fe20000300000 */
.L_x_37:
[----:B-----5:R1:W-:Y:S04]  /*56e0*/  STL [R1+0x9c], R0 ;  /* 0x00009c0001007387 */ /* 0x0203e80000100800 */
[----:B-1----:R-:W3:Y:S01]  /*56f0*/  LDL R0, [R1+0x74] ;  /* 0x0000740001007983 */ /* 0x002ee20000100800 */
[----:B------:R-:W-:-:S05]  /*5700*/  VOTEU.ANY UP0, P0 ;  /* 0x00000000003f7886 */ /* 0x000fca0000000100 */
[----:B------:R-:W-:-:S06]  /*5710*/  @UP0 UIADD3 UR6, UR19, UR5, URZ ;  /* 0x0000000513060290 */ /* 0x000fcc000fffe03f */
[----:B------:R-:W-:Y:S02]  /*5720*/  IMAD.U32 R24, RZ, RZ, UR6 ;  /* 0x00000006ff187e24 */ /* 0x000fe4000f8e00ff */
[----:B------:R-:W-:Y:S02]  /*5730*/  IMAD.U32 R27, RZ, RZ, UR6 ;  /* 0x00000006ff1b7e24 */ /* 0x000fe4000f8e00ff */
[----:B------:R-:W-:-:S05]  /*5740*/  @P0 IMAD.WIDE.U32 R24, R24, -0x33333333, RZ ;  /* 0xcccccccd18180825 */ /* 0x000fca00078e00ff */
[----:B------:R-:W-:-:S05]  /*5750*/  @P0 SHF.R.U32.HI R24, RZ, 0x2, R25 ;  /* 0x00000002ff180819 */ /* 0x000fca0000011619 */
[----:B------:R-:W-:-:S05]  /*5760*/  @P0 IMAD R24, R24, -0x5, R27 ;  /* 0xfffffffb18180824 */ /* 0x000fca00078e021b */
[----:B------:R-:W-:-:S05]  /*5770*/  @P0 LEA R24, R24, UR22, 0x3 ;  /* 0x0000001618180c11 */ /* 0x000fca000f8e18ff */
[----:B------:R-:W-:-:S05]  /*5780*/  @P0 VIADD R24, R24, 0x28 ;  /* 0x0000002818180836 */ /* 0x000fca0000000000 */
[----:B---3--:R-:W-:Y:S02]  /*5790*/  @P0 PRMT R24, R0, 0x654, R24 ;  /* 0x0000065400180816 */ /* 0x008fe40000000018 */
[----:B------:R1:W5:Y:S01]  /*57a0*/  LDL.LU R0, [R1+0x9c] ;  /* 0x00009c0001007983 */ /* 0x0003620000300800 */
[----:B------:R-:W-:Y:S01]  /*57b0*/  UISETP.GT.U32.AND UP0, UPT, UR15, 0x1, UPT ;  /* 0x000000010f00788c */ /* 0x000fe2000bf04070 */
[----:B------:R1:W-:Y:S05]  /*57c0*/  @P0 SYNCS.ARRIVE.TRANS64.RED.A1T0 RZ, [R24+URZ], RZ ;  /* 0x000000ff18ff09a7 */ /* 0x0003ea000810043f */
[----:B------:R-:W-:-:S13]  /*57d0*/  PLOP3.LUT P1, PT, PT, PT, UP0, 0x80, 0x0 ;  /* 0x000000000000781c */ /* 0x000fda0003f2f008 */
[----:B-1----:R-:W-:Y:S05]  /*57e0*/  @P1 BRA `(.L_x_36) ;  /* 0x0000000000041947 */ /* 0x002fea0003800000 */
[----:B------:R-:W-:Y:S01]  /*57f0*/  BPT.TRAP 0x1 ;  /* 0x000000040000795c */ /* 0x000fe20000300000 */
.L_x_36:
[----:B-----5:R1:W-:Y:S01]  /*5800*/  STL [R1+0x9c], R0 ;  /* 0x00009c0001007387 */ /* 0x0203e20000100800 */
[----:B------:R-:W-:Y:S01]  /*5810*/  IMAD.U32 R24, RZ, RZ, UR27 ;  /* 0x0000001bff187e24 */ /* 0x000fe2000f8e00ff */
[----:B------:R-:W-:Y:S01]  /*5820*/  UIADD3 UR5, UR29, UR5, URZ ;  /* 0x000000051d057290 */ /* 0x000fe2000fffe03f */
[----:B------:R-:W3:Y:S01]  /*5830*/  LDC R35, c[0x0][0x288] ;  /* 0x0000a200ff237b82 */ /* 0x000ee20000000800 */
[----:B-1----:R-:W4:Y:S02]  /*5840*/  LDL R0, [R1+0x88] ;  /* 0x0000880001007983 */ /* 0x002f240000100800 */
[----:B------:R-:W-:Y:S01]  /*5850*/  SHF.L.U32 R24, R24, 0x1f, RZ ;  /* 0x0000001f18187819 */ /* 0x000fe200000006ff */
[----:B------:R-:W-:Y:S02]  /*5860*/  UISETP.GT.U32.AND UP0, UPT, UR5, 0x4, UPT ;  /* 0x000000040500788c */ /* 0x000fe4000bf04070 */
[----:B------:R-:W-:Y:S01]  /*5870*/  UISETP.GE.U32.AND UP1, UPT, UR29, 0x5, UPT ;  /* 0x000000051d00788c */ /* 0x000fe2000bf26070 */
[----:B------:R-:W1:Y:S01]  /*5880*/  SYNCS.PHASECHK.TRANS64.TRYWAIT P1, [UR18+0x8], R24 ;  /* 0x00000818ff0075a7 */ /* 0x000e620008020152 */
[----:B------:R-:W-:-:S02]  /*5890*/  UISETP.LT.U32.AND UP0, UPT, UR29, 0x5, UP0 ;  /* 0x000000051d00788c */ /* 0x000fc40008701070 */
[----:B------:R-:W-:Y:S02]  /*58a0*/  UIMAD.WIDE.U32 UR6, UR5, -0x33333333, URZ ;  /* 0xcccccccd050678a5 */ /* 0x000fe4000f8e003f */
[----:B------:R-:W-:Y:S02]  /*58b0*/  USEL UR8, URZ, 0x1, !UP0 ;  /* 0x000000013f087887 */ /* 0x000fe4000c000000 */
[----:B------:R-:W-:Y:S01]  /*58c0*/  USHF.R.U32.HI UR6, URZ, 0x2, UR7 ;  /* 0x000000023f067899 */ /* 0x000fe20008011607 */
[----:B----4-:R-:W-:Y:S02]  /*58d0*/  IMAD.SHL.U32 R32, R0, 0x2, RZ ;  /* 0x0000000200207824 */ /* 0x010fe400078e00ff */
[----:B------:R4:W5:Y:S01]  /*58e0*/  LDL.LU R0, [R1+0x9c] ;  /* 0x00009c0001007983 */ /* 0x0009620000300800 */
[----:B------:R-:W-:Y:S02]  /*58f0*/  ULOP3.LUT UR4, UR4, UR8, URZ, 0x3c, !UPT ;  /* 0x0000000804047292 */ /* 0x000fe4000f8e3c3f */
[----:B------:R-:W-:Y:S01]  /*5900*/  UIMAD UR5, UR6, -0x5, UR5 ;  /* 0xfffffffb060578a4 */ /* 0x000fe2000f8e0205 */
[----:B------:R-:W-:Y:S01]  /*5910*/  SHF.R.S32.HI R33, RZ, 0x1f, R32 ;  /* 0x0000001fff217819 */ /* 0x000fe20000011420 */
[----:B------:R-:W-:Y:S01]  /*5920*/  @UP1 ULOP3.LUT UR4, UR4, 0x1, UR6, 0x78, !UPT ;  /* 0x0000000104041892 */ /* 0x000fe2000f8e7806 */
[----:B-1-3--:R-:W-:Y:S11]  /*5930*/  @!P1 BRA `(.L_x_38) ;  /* 0x000000a800c09947 */ /* 0x00aff60003800000 */
.L_x_325:
[----:B------:R3:W-:Y:S01]  /*5940*/  STL [R1+0xa4], R3 ;  /* 0x0000a40301007387 */ /* 0x0007e20000100800 */
[----:B------:R-:W-:Y:S01]  /*5950*/  ULDC.64 UR6, c[0x0][0x5d0] ;  /* 0x0001740000067ab9 */ /* 0x000fe20000000a00 */
[----:B------:R-:W-:Y:S02]  /*5960*/  ULDC UR8, c[0x0][0x284] ;  /* 0x0000a10000087ab9 */ /* 0x000fe40000000800 */
[----:B---3--:R-:W3:Y:S04]  /*5970*/  LDL.LU R3, [R1+0x84] ;  /* 0x0000840001037983 */ /* 0x008ee80000300800 */
[----:B------:R0:W-:Y:S04]  /*5980*/  STL [R1+0xa0], R2 ;  /* 0x0000a00201007387 */ /* 0x0001e80000100800 */
[----:B0-----:R-:W2:Y:S04]  /*5990*/  LDL R2, [R1+0x80] ;  /* 0x0000800001027983 */ /* 0x001ea80000100800 */
[----:B-----5:R0:W-:Y:S04]  /*59a0*/  STL [R1+0x9c], R0 ;  /* 0x00009c0001007387 */ /* 0x0201e80000100800 */
[----:B0-----:R-:W4:Y:S01]  /*59b0*/  LDL R0, [R1+0x70] ;  /* 0x0000700001007983 */ /* 0x001f220000100800 */
[----:B---3--:R-:W-:-:S03]  /*59c0*/  IMAD.SHL.U32 R37, R3, 0x100, RZ ;  /* 0x0000010003257824 */ /* 0x008fc600078e00ff */
[----:B------:R0:W5:Y:S01]  /*59d0*/  LDL.LU R3, [R1+0xa4] ;  /* 0x0000a40001037983 */ /* 0x0001620000300800 */
[----:B--2---:R-:W-:-:S03]  /*59e0*/  IMAD.SHL.U32 R34, R2, 0x40, RZ ;  /* 0x0000004002227824 */ /* 0x004fc600078e00ff */
[----:B------:R0:W5:Y:S01]  /*59f0*/  LDL.LU R2, [R1+0xa0] ;  /* 0x0000a00001027983 */ /* 0x0001620000300800 */
[----:B----4-:R-:W-:Y:S01]  /*5a00*/  SHF.R.S32.HI R38, RZ, 0x1f, R0 ;  /* 0x0000001fff267819 */ /* 0x010fe20000011400 */
[----:B-1----:R-:W-:-:S04]  /*5a10*/  IMAD.WIDE.U32 R24, R0, UR6, R32 ;  /* 0x0000000600187c25 */ /* 0x002fc8000f8e0020 */
[----:B------:R-:W-:-:S04]  /*5a20*/  IMAD R26, R38, UR6, RZ ;  /* 0x00000006261a7c24 */ /* 0x000fc8000f8e02ff */
[----:B------:R-:W-:Y:S02]  /*5a30*/  IMAD R27, R0, UR7, R26 ;  /* 0x00000007001b7c24 */ /* 0x000fe4000f8e021a */
[----:B------:R0:W5:Y:S01]  /*5a40*/  LDL.LU R0, [R1+0x9c] ;  /* 0x00009c0001007983 */ /* 0x0001620000300800 */
[----:B------:R-:W-:-:S04]  /*5a50*/  ISETP.GE.AND P1, PT, R34, UR8, PT ;  /* 0x0000000822007c0c */ /* 0x000fc8000bf26270 */
[C---:B------:R-:W-:Y:S02]  /*5a60*/  ISETP.GE.OR P1, PT, R37.reuse, R35, P1 ;  /* 0x000000232500720c */ /* 0x040fe40000f26670 */
[----:B------:R-:W-:Y:S02]  /*5a70*/  SHF.R.S32.HI R36, RZ, 0x1f, R37 ;  /* 0x0000001fff247819 */ /* 0x000fe40000011425 */
[----:B------:R-:W-:-:S04]  /*5a80*/  IADD3 R24, P2, R37, R24, RZ ;  /* 0x0000001825187210 */ /* 0x000fc80007f5e0ff */
[----:B------:R-:W-:-:S05]  /*5a90*/  IADD3.X R25, R36, R25, R27, P2, !PT ;  /* 0x0000001924197210 */ /* 0x000fca00017fe41b */
[----:B0-----:R-:W-:Y:S05]  /*5aa0*/  @P1 BRA `(.L_x_39) ;  /* 0x0000008c00d41947 */ /* 0x001fea0003800000 */
[----:B------:R0:W-:Y:S01]  /*5ab0*/  STL.64 [R1+0xa8], R4 ;  /* 0x0000a80401007387 */ /* 0x0001e20000100a00 */
[----:B------:R-:W1:Y:S01]  /*5ac0*/  LDC.64 R28, c[0x0][0x5c8] ;  /* 0x00017200ff1c7b82 */ /* 0x000e620000000a00 */
[----:B------:R-:W-:Y:S02]  /*5ad0*/  ULDC.64 UR6, c[0x0][0x5c0] ;  /* 0x0001700000067ab9 */ /* 0x000fe40000000a00 */
[----:B0-----:R-:W2:Y:S04]  /*5ae0*/  LDL.64 R4, [R1+0x90] ;  /* 0x0000900001047983 */ /* 0x001ea80000100a00 */
[----:B-----5:R0:W-:Y:S04]  /*5af0*/  STL [R1+0xa4], R3 ;  /* 0x0000a40301007387 */ /* 0x0201e80000100800 */
[----:B0-----:R-:W2:Y:S04]  /*5b00*/  LDL.LU R3, [R1+0x80] ;  /* 0x0000800001037983 */ /* 0x001ea80000300800 */
[----:B------:R0:W-:Y:S04]  /*5b10*/  STL [R1+0xa0], R2 ;  /* 0x0000a00201007387 */ /* 0x0001e80000100800 */
[----:B0-----:R-:W3:Y:S04]  /*5b20*/  LDL R2, [R1+0x88] ;  /* 0x0000880001027983 */ /* 0x001ee80000100800 */
[----:B------:R0:W-:Y:S04]  /*5b30*/  STL [R1+0x9c], R0 ;  /* 0x00009c0001007387 */ /* 0x0001e80000100800 */
[----:B0-----:R-:W4:Y:S01]  /*5b40*/  LDL R0, [R1+0x8c] ;  /* 0x00008c0001007983 */ /* 0x001f220000100800 */
[----:B--2---:R-:W-:-:S03]  /*5b50*/  IMAD.WIDE R30, R3, 0x40, R4 ;  /* 0x00000040031e7825 */ /* 0x004fc600078e0204 */
[----:B------:R0:W5:Y:S01]  /*5b60*/  LDL.LU.64 R4, [R1+0xa8] ;  /* 0x0000a80001047983 */ /* 0x0001620000300a00 */
[-C--:B-1----:R-:W-:Y:S02]  /*5b70*/  IMAD R26, R31, R28.reuse, RZ ;  /* 0x0000001c1f1a7224 */ /* 0x082fe400078e02ff */
[C---:B------:R-:W-:Y:S01]  /*5b80*/  IMAD.WIDE.U32 R24, R30.reuse, R28, R24 ;  /* 0x0000001c1e187225 */ /* 0x040fe200078e0018 */
[----:B------:R0:W5:Y:S03]  /*5b90*/  LDL.LU R3, [R1+0xa4] ;  /* 0x0000a40001037983 */ /* 0x0001660000300800 */
[----:B------:R-:W-:Y:S01]  /*5ba0*/  IMAD R27, R30, R29, R26 ;  /* 0x0000001d1e1b7224 */ /* 0x000fe200078e021a */
[----:B------:R-:W-:Y:S02]  /*5bb0*/  LEA R26, P1, R28, R24, 0x3 ;  /* 0x000000181c1a7211 */ /* 0x000fe400078218ff */
[----:B------:R-:W-:Y:S01]  /*5bc0*/  IADD3 R24, P2, R24, UR6, RZ ;  /* 0x0000000618187c10 */ /* 0x000fe2000ff5e0ff */
[----:B------:R-:W-:Y:S01]  /*5bd0*/  IMAD.IADD R27, R25, 0x1, R27 ;  /* 0x00000001191b7824 */ /* 0x000fe200078e021b */
[----:B------:R-:W-:-:S04]  /*5be0*/  IADD3 R26, P4, R26, UR6, RZ ;  /* 0x000000061a1a7c10 */ /* 0x000fc8000ff9e0ff */
[----:B------:R-:W-:Y:S01]  /*5bf0*/  LEA.HI.X R29, R28, R27, R29, 0x3, P1 ;  /* 0x0000001b1c1d7211 */ /* 0x000fe200008f1c1d */
[----:B---3--:R-:W-:Y:S01]  /*5c00*/  IMAD R28, R2, -0x2, R35 ;  /* 0xfffffffe021c7824 */ /* 0x008fe200078e0223 */
[----:B------:R-:W-:Y:S01]  /*5c10*/  FSETP.NEU.AND P1, PT, RZ, UR31, PT ;  /* 0x0000001fff007c0b */ /* 0x000fe2000bf2d000 */
[----:B------:R0:W5:Y:S01]  /*5c20*/  LDL.LU R2, [R1+0xa0] ;  /* 0x0000a00001027983 */ /* 0x0001620000300800 */
[----:B------:R-:W-:Y:S01]  /*5c30*/  IADD3.X R25, R27, UR7, RZ, P2, !PT ;  /* 0x000000071b197c10 */ /* 0x000fe200097fe4ff */
[----:B------:R-:W-:Y:S01]  /*5c40*/  BSSY B0, `(.L_x_39) ;  /* 0x00008db000007945 */ /* 0x000fe20003800000 */
[----:B------:R-:W-:Y:S01]  /*5c50*/  IADD3.X R27, R29, UR7, RZ, P4, !PT ;  /* 0x000000071d1b7c10 */ /* 0x000fe2000a7fe4ff */
[----:B----4-:R-:W-:Y:S02]  /*5c60*/  IMAD.IADD R39, R0, 0x1, -R34 ;  /* 0x0000000100277824 */ /* 0x010fe400078e0a22 */
[----:B------:R0:W5:Y:S01]  /*5c70*/  LDL.LU R0, [R1+0x9c] ;  /* 0x00009c0001007983 */ /* 0x0001620000300800 */
[----:B------:R-:W-:-:S05]  /*5c80*/  IMAD.IADD R34, R28, 0x1, -R37 ;  /* 0x000000011c227824 */ /* 0x000fca00078e0a25 */
[----:B------:R-:W-:Y:S05]  /*5c90*/  @!P1 BRA `(.L_x_40) ;  /* 0x0000006800dc9947 */ /* 0x000fea0003800000 */
[----:B-----5:R1:W-:Y:S01]  /*5ca0*/  STL [R1+0x9c], R0 ;  /* 0x00009c0001007387 */ /* 0x0203e20000100800 */
[----:B------:R-:W-:Y:S01]  /*5cb0*/  ULDC.64 UR6, c[0x0][0x5b8] ;  /* 0x00016e0000067ab9 */ /* 0x000fe20000000a00 */
[----:B------:R-:W-:Y:S02]  /*5cc0*/  ULDC.64 UR8, c[0x0][0x5a8] ;  /* 0x00016a0000087ab9 */ /* 0x000fe40000000a00 */
[----:B-1----:R-:W2:Y:S01]  /*5cd0*/  LDL.LU R0, [R1+0x70] ;  /* 0x0000700001007983 */ /* 0x002ea20000300800 */
[----:B------:R-:W-:Y:S01]  /*5ce0*/  IMAD R28, R38, UR6, RZ ;  /* 0x00000006261c7c24 */ /* 0x000fe2000f8e02ff */
[----:B------:R-:W-:Y:S01]  /*5cf0*/  BSSY B1, `(.L_x_41) ;  /* 0x0000011000017945 */ /* 0x000fe20003800000 */
[----:B--2---:R-:W-:-:S04]  /*5d00*/  IMAD.WIDE.U32 R32, R0, UR6, R32 ;  /* 0x0000000600207c25 */ /* 0x004fc8000f8e0020 */
[----:B------:R-:W-:Y:S01]  /*5d10*/  IMAD R29, R0, UR7, R28 ;  /* 0x00000007001d7c24 */ /* 0x000fe2000f8e021c */
[----:B------:R-:W-:Y:S01]  /*5d20*/  IADD3 R32, P1, R37, R32, RZ ;  /* 0x0000002025207210 */ /* 0x000fe20007f3e0ff */
[----:B------:R1:W5:Y:S01]  /*5d30*/  LDL.LU R0, [R1+0x9c] ;  /* 0x00009c0001007983 */ /* 0x0003620000300800 */
[----:B------:R-:W-:Y:S02]  /*5d40*/  ULDC.64 UR6, c[0x0][0x5b0] ;  /* 0x00016c0000067ab9 */ /* 0x000fe40000000a00 */
[----:B------:R-:W-:Y:S01]  /*5d50*/  IADD3.X R33, R36, R33, R29, P1, !PT ;  /* 0x0000002124217210 */ /* 0x000fe20000ffe41d */
[----:B------:R-:W-:Y:S01]  /*5d60*/  IMAD R35, R31, UR6, RZ ;  /* 0x000000061f237c24 */ /* 0x000fe2000f8e02ff */
[----:B------:R-:W-:Y:S01]  /*5d70*/  ISETP.GE.AND P1, PT, R39, 0x1, PT ;  /* 0x000000012700780c */ /* 0x000fe20003f26270 */
[----:B------:R-:W-:-:S03]  /*5d80*/  IMAD.WIDE.U32 R28, R30, UR6, R32 ;  /* 0x000000061e1c7c25 */ /* 0x000fc6000f8e0020 */
[----:B------:R-:W-:Y:S01]  /*5d90*/  ISETP.LT.OR P5, PT, R34, 0x1, !P1 ;  /* 0x000000012200780c */ /* 0x000fe20004fa1670 */
[----:B------:R-:W-:Y:S01]  /*5da0*/  IMAD R35, R30, UR7, R35 ;  /* 0x000000071e237c24 */ /* 0x000fe2000f8e0223 */
[----:B------:R-:W-:-:S04]  /*5db0*/  IADD3 R28, P2, R28, UR8, RZ ;  /* 0x000000081c1c7c10 */ /* 0x000fc8000ff5e0ff */
[--C-:B------:R-:W-:Y:S02]  /*5dc0*/  IADD3.X R29, R29, UR9, R35.reuse, P2, !PT ;  /* 0x000000091d1d7c10 */ /* 0x100fe400097fe423 */
[----:B------:R-:W-:-:S05]  /*5dd0*/  PRMT R35, RZ, 0x7610, R35 ;  /* 0x00007610ff237816 */ /* 0x000fca0000000023 */
[----:B-1----:R-:W-:Y:S05]  /*5de0*/  @P5 BRA `(.L_x_42) ;  /* 0x0000000000045947 */ /* 0x002fea0003800000 */
[----:B------:R1:W5:Y:S02]  /*5df0*/  LDG.E.U8 R35, desc[UR20][R28.64] ;  /* 0x000000141c237981 */ /* 0x000364000c1e1100 */
.L_x_42:
[----:B------:R-:W-:Y:S05]  /*5e00*/  BSYNC B1 ;  /* 0x0000000000017941 */ /* 0x000fea0003800000 */
.L_x_41:
[----:B-----5:R-:W-:Y:S01]  /*5e10*/  LOP3.LUT R35, R35, 0xff, RZ, 0xc0, !PT ;  /* 0x000000ff23237812 */ /* 0x020fe200078ec0ff */
[----:B------:R-:W-:Y:S01]  /*5e20*/  BSSY B1, `(.L_x_43) ;  /* 0x000000b000017945 */ /* 0x000fe20003800000 */
[----:B------:R-:W-:Y:S02]  /*5e30*/  ISETP.LT.OR P4, PT, R34, 0x2, !P1 ;  /* 0x000000022200780c */ /* 0x000fe40004f81670 */
[----:B------:R-:W-:-:S05]  /*5e40*/  F2FP.F16.E5M2.UNPACK_B R35, R35 ;  /* 0x00000023ff23723e */ /* 0x000fca00020004ff */
[----:B------:R-:W-:-:S05]  /*5e50*/  HADD2.F32 R35, -RZ, R35.H0_H0 ;  /* 0x20000023ff237230 */ /* 0x000fca0000004100 */
[----:B------:R-:W-:-:S04]  /*5e60*/  FMUL R35, R35, UR31 ;  /* 0x0000001f23237c20 */ /* 0x000fc80008400000 */
[----:B------:R-:W-:-:S05]  /*5e70*/  FFMA R35, R228, UR32, R35 ;  /* 0x00000020e4237c23 */ /* 0x000fca0008000023 */
[----:B------:R-:W-:Y:S02]  /*5e80*/  F2FP.SATFINITE.E5M2.F32.PACK_AB_MERGE_C R37, RZ, R35, RZ ;  /* 0x00000023ff25723e */ /* 0x000fe400048060ff */
[----:B------:R-:W-:-:S03]  /*5e90*/  PRMT R35, RZ, 0x7610, R35 ;  /* 0x00007610ff237816 */ /* 0x000fc60000000023 */
[----:B------:R2:W-:Y:S01]  /*5ea0*/  @!P5 STG.E.U8 desc[UR20][R24.64], R37 ;  /* 0x000000251800d986 */ /* 0x0005e2000c101114 */
[----:B------:R-:W-:Y:S05]  /*5eb0*/  @P4 BRA `(.L_x_44) ;  /* 0x0000000000044947 */ /* 0x000fea0003800000 */
[----:B------:R3:W5:Y:S02]  /*5ec0*/  LDG.E.U8 R35, desc[UR20][R28.64+0x1] ;  /* 0x000001141c237981 */ /* 0x000764000c1e1100 */
.L_x_44:
[----:B------:R-:W-:Y:S05]  /*5ed0*/  BSYNC B1 ;  /* 0x0000000000017941 */ /* 0x000fea0003800000 */
.L_x_43:
[----:B-----5:R-:W-:Y:S01]  /*5ee0*/  LOP3.LUT R35, R35, 0xff, RZ, 0xc0, !PT ;  /* 0x000000ff23237812 */ /* 0x020fe200078ec0ff */
[----:B------:R-:W-:Y:S01]  /*5ef0*/  BSSY B1, `(.L_x_45) ;  /* 0x0000013000017945 */ /* 0x000fe20003800000 */
[----:B--2---:R-:W-:Y:S02]  /*5f00*/  IADD3 R37, P2, R30, 0x8, RZ ;  /* 0x000000081e257810 */ /* 0x004fe40007f5e0ff */
[----:B------:R-:W-:-:S03]  /*5f10*/  F2FP.F16.E5M2.UNPACK_B R35, R35 ;  /* 0x00000023ff23723e */ /* 0x000fc600020004ff */
[----:B------:R-:W-:Y:S01]  /*5f20*/  IMAD.X R31, RZ, RZ, R31, P2 ;  /* 0x000000ffff1f7224 */ /* 0x000fe200010e061f */
[----:B------:R-:W-:Y:S01]  /*5f30*/  ISETP.GE.AND P2, PT, R39, 0x9, PT ;  /* 0x000000092700780c */ /* 0x000fe20003f46270 */
[----:B------:R-:W-:Y:S02]  /*5f40*/  HADD2.F32 R35, -RZ, R35.H0_H0 ;  /* 0x20000023ff237230 */ /* 0x000fe40000004100 */
[----:B------:R-:W-:Y:S01]  /*5f50*/  IMAD R36, R31, UR6, RZ ;  /* 0x000000061f247c24 */ /* 0x000fe2000f8e02ff */
[----:B------:R-:W-:Y:S01]  /*5f60*/  ISETP.LT.OR P5, PT, R34, 0x1, !P2 ;  /* 0x000000012200780c */ /* 0x000fe200057a1670 */
[----:B------:R-:W-:-:S04]  /*5f70*/  IMAD.WIDE.U32 R32, R37, UR6, R32 ;  /* 0x0000000625207c25 */ /* 0x000fc8000f8e0020 */
[----:B------:R-:W-:Y:S01]  /*5f80*/  FMUL R30, R35, UR31 ;  /* 0x0000001f231e7c20 */ /* 0x000fe20008400000 */
[----:B------:R-:W-:-:S03]  /*5f90*/  IMAD R37, R37, UR7, R36 ;  /* 0x0000000725257c24 */ /* 0x000fc6000f8e0224 */
[----:B------:R-:W-:Y:S01]  /*5fa0*/  FFMA R227, R227, UR32, R30 ;  /* 0x00000020e3e37c23 */ /* 0x000fe2000800001e */
[----:B------:R-:W-:Y:S02]  /*5fb0*/  IADD3 R30, P6, R32, UR8, RZ ;  /* 0x00000008201e7c10 */ /* 0x000fe4000ffde0ff */
[----:B------:R-:W-:Y:S02]  /*5fc0*/  PRMT R32, RZ, 0x7610, R32 ;  /* 0x00007610ff207816 */ /* 0x000fe40000000020 */
[----:B------:R-:W-:Y:S02]  /*5fd0*/  F2FP.SATFINITE.E5M2.F32.PACK_AB_MERGE_C R227, RZ, R227, RZ ;  /* 0x000000e3ffe3723e */ /* 0x000fe400048060ff */
[----:B------:R-:W-:-:S03]  /*5fe0*/  IADD3.X R31, R33, UR9, R37, P6, !PT ;  /* 0x00000009211f7c10 */ /* 0x000fc6000b7fe425 */
[----:B------:R2:W-:Y:S01]  /*5ff0*/  @!P4 STG.E.U8 desc[UR20][R24.64+0x1], R227 ;  /* 0x000001e31800c986 */ /* 0x0005e2000c101114 */
[----:B------:R-:W-:Y:S05]  /*6000*/  @P5 BRA `(.L_x_46) ;  /* 0x0000000000045947 */ /* 0x000fea0003800000 */
[----:B------:R4:W5:Y:S02]  /*6010*/  LDG.E.U8 R32, desc[UR20][R30.64] ;  /* 0x000000141e207981 */ /* 0x000964000c1e1100 */
.L_x_46:
[----:B------:R-:W-:Y:S05]  /*6020*/  BSYNC B1 ;  /* 0x0000000000017941 */ /* 0x000fea0003800000 */
.L_x_45:
[----:B-----5:R-:W-:Y:S01]  /*6030*/  LOP3.LUT R32, R32, 0xff, RZ, 0xc0, !PT ;  /* 0x000000ff20207812 */ /* 0x020fe200078ec0ff */
[----:B------:R-:W-:Y:S01]  /*6040*/  BSSY B1, `(.L_x_47) ;  /* 0x000000b000017945 */ /* 0x000fe20003800000 */
[----:B------:R-:W-:Y:S02]  /*6050*/  ISETP.LT.OR P4, PT, R34, 0x2, !P2 ;  /* 0x000000022200780c */ /* 0x000fe40005781670 */
[----:B------:R-:W-:-:S05]  /*6060*/  F2FP.F16.E5M2.UNPACK_B R32, R32 ;  /* 0x00000020ff20723e */ /* 0x000fca00020004ff */
[----:B------:R-:W-:-:S05]  /*6070*/  HADD2.F32 R32, -RZ, R32.H0_H0 ;  /* 0x20000020ff207230 */ /* 0x000fca0000004100 */
[----:B------:R-:W-:Y:S01]  /*6080*/  FMUL R33, R32, UR31 ;  /* 0x0000001f20217c20 */ /* 0x000fe20008400000 */
[----:B------:R-:W-:-:S03]  /*6090*/  PRMT R32, RZ, 0x7610, R32 ;  /* 0x00007610ff207816 */ /* 0x000fc60000000020 */
[----:B------:R-:W-:-:S05]  /*60a0*/  FFMA R33, R226, UR32, R33 ;  /* 0x00000020e2217c23 */ /* 0x000fca0008000021 */
[----:B------:R-:W-:-:S05]  /*60b0*/  F2FP.SATFINITE.E5M2.F32.PACK_AB_MERGE_C R33, RZ, R33, RZ ;  /* 0x00000021ff21723e */ /* 0x000fca00048060ff */
[----:B------:R0:W-:Y:S01]  /*60c0*/  @!P5 STG.E.U8 desc[UR20][R26.64], R33 ;  /* 0x000000211a00d986 */ /* 0x0001e2000c101114 */
[----:B------:R-:W-:Y:S05]  /*60d0*/  @P4 BRA `(.L_x_48) ;  /* 0x0000000000044947 */ /* 0x000fea0003800000 */
[----:B------:R0:W5:Y:S02]  /*60e0*/  LDG.E.U8 R32, desc[UR20][R30.64+0x1] ;  /* 0x000001141e207981 */ /* 0x000164000c1e1100 */
.L_x_48:
[----:B------:R-:W-:Y:S05]  /*60f0*/  BSYNC B1 ;  /* 0x0000000000017941 */ /* 0x000fea0003800000 */
.L_x_47:
[----:B-----5:R-:W-:Y:S01]  /*6100*/  LOP3.LUT R32, R32, 0xff, RZ, 0xc0, !PT ;  /* 0x000000ff20207812 */ /* 0x020fe200078ec0ff */
[----:B------:R-:W-:Y:S01]  /*6110*/  BSSY B1, `(.L_x_49) ;  /* 0x000000b000017945 */ /* 0x000fe20003800000 */
[----:B------:R-:W-:Y:S02]  /*6120*/  ISETP.LT.OR P5, PT, R34, 0x9, !P1 ;  /* 0x000000092200780c */ /* 0x000fe40004fa1670 */
[----:B------:R-:W-:-:S05]  /*6130*/  F2FP.F16.E5M2.UNPACK_B R32, R32 ;  /* 0x00000020ff20723e */ /* 0x000fca00020004ff */
[----:B------:R-:W-:-:S05]  /*6140*/  HADD2.F32 R32, -RZ, R32.H0_H0 ;  /* 0x20000020ff207230 */ /* 0x000fca0000004100 */
[----:B------:R-:W-:-:S04]  /*6150*/  FMUL R32, R32, UR31 ;  /* 0x0000001f20207c20 */ /* 0x000fc80008400000 */
[----:B------:R-:W-:-:S05]  /*6160*/  FFMA R32, R225, UR32, R32 ;  /* 0x00000020e1207c23 */ /* 0x000fca0008000020 */
[----:B0-----:R-:W-:Y:S02]  /*6170*/  F2FP.SATFINITE.E5M2.F32.PACK_AB_MERGE_C R33, RZ, R32, RZ ;  /* 0x00000020ff21723e */ /* 0x001fe400048060ff */
[----:B------:R-:W-:-:S03]  /*6180*/  PRMT R32, RZ, 0x7610, R32 ;  /* 0x00007610ff207816 */ /* 0x000fc60000000020 */
[----:B------:R0:W-:Y:S01]  /*6190*/  @!P4 STG.E.U8 desc[UR20][R26.64+0x1], R33 ;  /* 0x000001211a00c986 */ /* 0x0001e2000c101114 */
[----:B------:R-:W-:Y:S05]  /*61a0*/  @P5 BRA `(.L_x_50) ;  /* 0x0000000000045947 */ /* 0x000fea0003800000 */
[----:B------:R0:W5:Y:S02]  /*61b0*/  LDG.E.U8 R32, desc[UR20][R28.64+0x8] ;  /* 0x000008141c207981 */ /* 0x000164000c1e1100 */
.L_x_50:
[----:B------:R-:W-:Y:S05]  /*61c0*/  BSYNC B1 ;  /* 0x0000000000017941 */ /* 0x000fea0003800000 */
.L_x_49:
[----:B-----5:R-:W-:Y:S01]  /*61d0*/  LOP3.LUT R32, R32, 0xff, RZ, 0xc0, !PT ;  /* 0x000000ff20207812 */ /* 0x020fe200078ec0ff */
[----:B------:R-:W-:Y:S01]  /*61e0*/  BSSY B1, `(.L_x_51) ;  /* 0x000000b000017945 */ /* 0x000fe20003800000 */
[----:B------:R-:W-:Y:S02]  /*61f0*/  ISETP.LT.OR P4, PT, R34, 0xa, !P1 ;  /* 0x0000000a2200780c */ /* 0x000fe40004f81670 */
[----:B------:R-:W-:-:S05]  /*6200*/  F2FP.F16.E5M2.UNPACK_B R32, R32 ;  /* 0x00000020ff20723e */ /* 0x000fca00020004ff */
[----:B------:R-:W-:-:S05]  /*6210*/  HADD2.F32 R32, -RZ, R32.H0_H0 ;  /* 0x20000020ff207230 */ /* 0x000fca0000004100 */
[----:B0-----:R-:W-:Y:S01]  /*6220*/  FMUL R33, R32, UR31 ;  /* 0x0000001f20217c20 */ /* 0x001fe20008400000 */
[----:B------:R-:W-:-:S03]  /*6230*/  PRMT R32, RZ, 0x7610, R32 ;  /* 0x00007610ff207816 */ /* 0x000fc60000000020 */
[----:B------:R-:W-:-:S05]  /*6240*/  FFMA R33, R224, UR32, R33 ;  /* 0x00000020e0217c23 */ /* 0x000fca0008000021 */
[----:B------:R-:W-:-:S05]  /*6250*/  F2FP.SATFINITE.E5M2.F32.PACK_AB_MERGE_C R33, RZ, R33, RZ ;  /* 0x00000021ff21723e */ /* 0x000fca00048060ff */
[----:B------:R0:W-:Y:S01]  /*6260*/  @!P5 STG.E.U8 desc[UR20][R24.64+0x8], R33 ;  /* 0x000008211800d986 */ /* 0x0001e2000c101114 */
[----:B------:R-:W-:Y:S05]  /*6270*/  @P4 BRA `(.L_x_52) ;  /* 0x0000000000044947 */ /* 0x000fea0003800000 */
[----:B------:R0:W5:Y:S02]  /*6280*/  LDG.E.U8 R32, desc[UR20][R28.64+0x9] ;  /* 0x000009141c207981 */ /* 0x000164000c1e1100 */
.L_x_52:
[----:B------:R-:W-:Y:S05]  /*6290*/  BSYNC B1 ;  /* 0x0000000000017941 */ /* 0x000fea0003800000 */
.L_x_51:
        /* <DEDUP_REMOVED lines=12> */
.L_x_54:
[----:B------:R-:W-:Y:S05]  /*6360*/  BSYNC B1 ;  /* 0x0000000000017941 */ /* 0x000fea0003800000 */
.L_x_53:
        /* <DEDUP_REMOVED lines=12> */
.L_x_56:
[----:B------:R-:W-:Y:S05]  /*6430*/  BSYNC B1 ;  /* 0x0000000000017941 */ /* 0x000fea0003800000 */
.L_x_55:
        /* <DEDUP_REMOVED lines=12> */
.L_x_58:
[----:B------:R-:W-:Y:S05]  /*6500*/  BSYNC B1 ;  /* 0x0000000000017941 */ /* 0x000fea0003800000 */
.L_x_57:
        /* <DEDUP_REMOVED lines=12> */
.L_x_60:
[----:B------:R-:W-:Y:S05]  /*65d0*/  BSYNC B1 ;  /* 0x0000000000017941 */ /* 0x000fea0003800000 */
.L_x_59:
        /* <DEDUP_REMOVED lines=12> */
.L_x_62:
[----:B------:R-:W-:Y:S05]  /*66a0*/  BSYNC B1 ;  /* 0x0000000000017941 */ /* 0x000fea0003800000 */
.L_x_61:
        /* <DEDUP_REMOVED lines=12> */
.L_x_64:
[----:B------:R-:W-:Y:S05]  /*6770*/  BSYNC B1 ;  /* 0x0000000000017941 */ /* 0x000fea0003800000 */
.L_x_63:
        /* <DEDUP_REMOVED lines=12> */
.L_x_66:
[----:B------:R-:W-:Y:S05]  /*6840*/  BSYNC B1 ;  /* 0x0000000000017941 */ /* 0x000fea0003800000 */
.L_x_65:
        /* <DEDUP_REMOVED lines=12> */
.L_x_68:
[----:B------:R-:W-:Y:S05]  /*6910*/  BSYNC B1 ;  /* 0x0000000000017941 */ /* 0x000fea0003800000 */
.L_x_67:
        /* <DEDUP_REMOVED lines=12> */
.L_x_70:
[----:B------:R-:W-:Y:S05]  /*69e0*/  BSYNC B1 ;  /* 0x0000000000017941 */ /* 0x000fea0003800000 */
.L_x_69:
        /* <DEDUP_REMOVED lines=12> */
.L_x_72:
[----:B------:R-:W-:Y:S05]  /*6ab0*/  BSYNC B1 ;  /* 0x0000000000017941 */ /* 0x000fea0003800000 */
.L_x_71:
        /* <DEDUP_REMOVED lines=12> */
.L_x_74:
[----:B------:R-:W-:Y:S05]  /*6b80*/  BSYNC B1 ;  /* 0x0000000000017941 */ /* 0x000fea0003800000 */
.L_x_73:
        /* <DEDUP_REMOVED lines=12> */
.L_x_76:
[----:B------:R-:W-:Y:S05]  /*6c50*/  BSYNC B1 ;  /* 0x0000000000017941 */ /* 0x000fea0003800000 */
.L_x_75:
        /* <DEDUP_REMOVED lines=12> */
.L_x_78:
[----:B------:R-:W-:Y:S05]  /*6d20*/  BSYNC B1 ;  /* 0x0000000000017941 */ /* 0x000fea0003800000 */
.L_x_77:
        /* <DEDUP_REMOVED lines=12> */
.L_x_80:
[----:B------:R-:W-:Y:S05]  /*6df0*/  BSYNC B1 ;  /* 0x0000000000017941 */ /* 0x000fea0003800000 */
.L_x_79:
        /* <DEDUP_REMOVED lines=12> */
.L_x_82:
[----:B------:R-:W-:Y:S05]  /*6ec0*/  BSYNC B1 ;  /* 0x0000000000017941 */ /* 0x000fea0003800000 */
.L_x_81:
        /* <DEDUP_REMOVED lines=12> */
.L_x_84:
[----:B------:R-:W-:Y:S05]  /*6f90*/  BSYNC B1 ;  /* 0x0000000000017941 */ /* 0x000fea0003800000 */
.L_x_83:
        /* <DEDUP_REMOVED lines=12> */
.L_x_86:
[----:B------:R-:W-:Y:S05]  /*7060*/  BSYNC B1 ;  /* 0x0000000000017941 */ /* 0x000fea0003800000 */
.L_x_85:
        /* <DEDUP_REMOVED lines=12> */
.L_x_88:
[----:B------:R-:W-:Y:S05]  /*7130*/  BSYNC B1 ;  /* 0x0000000000017941 */ /* 0x000fea0003800000 */
.L_x_87:
        /* <DEDUP_REMOVED lines=12> */
.L_x_90:
[----:B------:R-:W-:Y:S05]  /*7200*/  BSYNC B1 ;  /* 0x0000000000017941 */ /* 0x000fea0003800000 */
.L_x_89:
        /* <DEDUP_REMOVED lines=12> */
.L_x_92:
[----:B------:R-:W-:Y:S05]  /*72d0*/  BSYNC B1 ;  /* 0x0000000000017941 */ /* 0x000fea0003800000 */
.L_x_91:
        /* <DEDUP_REMOVED lines=12> */
.L_x_94:
[----:B------:R-:W-:Y:S05]  /*73a0*/  BSYNC B1 ;  /* 0x0000000000017941 */ /* 0x000fea0003800000 */
.L_x_93:
        /* <DEDUP_REMOVED lines=12> */
.L_x_96:
[----:B------:R-:W-:Y:S05]  /*7470*/  BSYNC B1 ;  /* 0x0000000000017941 */ /* 0x000fea0003800000 */
.L_x_95:
        /* <DEDUP_REMOVED lines=12> */
.L_x_98:
[----:B------:R-:W-:Y:S05]  /*7540*/  BSYNC B1 ;  /* 0x0000000000017941 */ /* 0x000fea0003800000 */
.L_x_97:
        /* <DEDUP_REMOVED lines=12> */
.L_x_100:
[----:B------:R-:W-:Y:S05]  /*7610*/  BSYNC B1 ;  /* 0x0000000000017941 */ /* 0x000fea0003800000 */
.L_x_99:
        /* <DEDUP_REMOVED lines=12> */
.L_x_102:
[----:B------:R-:W-:Y:S05]  /*76e0*/  BSYNC B1 ;  /* 0x0000000000017941 */ /* 0x000fea0003800000 */
.L_x_101:
        /* <DEDUP_REMOVED lines=12> */
.L_x_104:
[----:B------:R-:W-:Y:S05]  /*77b0*/  BSYNC B1 ;  /* 0x0000000000017941 */ /* 0x000fea0003800000 */
.L_x_103:
        /* <DEDUP_REMOVED lines=12> */
.L_x_106:
[----:B------:R-:W-:Y:S05]  /*7880*/  BSYNC B1 ;  /* 0x0000000000017941 */ /* 0x000fea0003800000 */
.L_x_105:
        /* <DEDUP_REMOVED lines=12> */
.L_x_108:
[----:B------:R-:W-:Y:S05]  /*7950*/  BSYNC B1 ;  /* 0x0000000000017941 */ /* 0x000fea0003800000 */
.L_x_107:
        /* <DEDUP_REMOVED lines=12> */
.L_x_110:
[----:B------:R-:W-:Y:S05]  /*7a20*/  BSYNC B1 ;  /* 0x0000000000017941 */ /* 0x000fea0003800000 */
.L_x_109:
        /* <DEDUP_REMOVED lines=12> */
.L_x_112:
[----:B------:R-:W-:Y:S05]  /*7af0*/  BSYNC B1 ;  /* 0x0000000000017941 */ /* 0x000fea0003800000 */
.L_x_111:
        /* <DEDUP_REMOVED lines=12> */
.L_x_114:
[----:B------:R-:W-:Y:S05]  /*7bc0*/  BSYNC B1 ;  /* 0x0000000000017941 */ /* 0x000fea0003800000 */
.L_x_113:
        /* <DEDUP_REMOVED lines=12> */
.L_x_116:
[----:B------:R-:W-:Y:S05]  /*7c90*/  BSYNC B1 ;  /* 0x0000000000017941 */ /* 0x000fea0003800000 */
.L_x_115:
        /* <DEDUP_REMOVED lines=12> */
.L_x_118:
[----:B------:R-:W-:Y:S05]  /*7d60*/  BSYNC B1 ;  /* 0x0000000000017941 */ /* 0x000fea0003800000 */
.L_x_117:
        /* <DEDUP_REMOVED lines=12> */
.L_x_120:
[----:B------:R-:W-:Y:S05]  /*7e30*/  BSYNC B1 ;  /* 0x0000000000017941 */ /* 0x000fea0003800000 */
.L_x_119:
        /* <DEDUP_REMOVED lines=12> */
.L_x_122:
[----:B------:R-:W-:Y:S05]  /*7f00*/  BSYNC B1 ;  /* 0x0000000000017941 */ /* 0x000fea0003800000 */
.L_x_121:
        /* <DEDUP_REMOVED lines=12> */
.L_x_124:
[----:B------:R-:W-:Y:S05]  /*7fd0*/  BSYNC B1 ;  /* 0x0000000000017941 */ /* 0x000fea0003800000 */
.L_x_123:
        /* <DEDUP_REMOVED lines=12> */
.L_x_126:
[----:B------:R-:W-:Y:S05]  /*80a0*/  BSYNC B1 ;  /* 0x0000000000017941 */ /* 0x000fea0003800000 */
.L_x_125:
        /* <DEDUP_REMOVED lines=12> */
.L_x_128:
[----:B------:R-:W-:Y:S05]  /*8170*/  BSYNC B1 ;  /* 0x0000000000017941 */ /* 0x000fea0003800000 */
.L_x_127:
        /* <DEDUP_REMOVED lines=12> */
.L_x_130:
[----:B------:R-:W-:Y:S05]  /*8240*/  BSYNC B1 ;  /* 0x0000000000017941 */ /* 0x000fea0003800000 */
.L_x_129:
        /* <DEDUP_REMOVED lines=12> */
.L_x_132:
[----:B------:R-:W-:Y:S05]  /*8310*/  BSYNC B1 ;  /* 0x0000000000017941 */ /* 0x000fea0003800000 */
.L_x_131:
        /* <DEDUP_REMOVED lines=12> */
.L_x_134:
[----:B------:R-:W-:Y:S05]  /*83e0*/  BSYNC B1 ;  /* 0x0000000000017941 */ /* 0x000fea0003800000 */
.L_x_133:
        /* <DEDUP_REMOVED lines=12> */
.L_x_136:
[----:B------:R-:W-:Y:S05]  /*84b0*/  BSYNC B1 ;  /* 0x0000000000017941 */ /* 0x000fea0003800000 */
.L_x_135:
        /* <DEDUP_REMOVED lines=12> */
.L_x_138:
[----:B------:R-:W-:Y:S05]  /*8580*/  BSYNC B1 ;  /* 0x0000000000017941 */ /* 0x000fea0003800000 */
.L_x_137:
        /* <DEDUP_REMOVED lines=12> */
.L_x_140:
[----:B------:R-:W-:Y:S05]  /*8650*/  BSYNC B1 ;  /* 0x0000000000017941 */ /* 0x000fea0003800000 */
.L_x_139:
        /* <DEDUP_REMOVED lines=12> */
.L_x_142:
[----:B------:R-:W-:Y:S05]  /*8720*/  BSYNC B1 ;  /* 0x0000000000017941 */ /* 0x000fea0003800000 */
.L_x_141:
        /* <DEDUP_REMOVED lines=12> */
.L_x_144:
[----:B------:R-:W-:Y:S05]  /*87f0*/  BSYNC B1 ;  /* 0x0000000000017941 */ /* 0x000fea0003800000 */
.L_x_143:
        /* <DEDUP_REMOVED lines=12> */
.L_x_146:
[----:B------:R-:W-:Y:S05]  /*88c0*/  BSYNC B1 ;  /* 0x0000000000017941 */ /* 0x000fea0003800000 */
.L_x_145:
        /* <DEDUP_REMOVED lines=12> */
.L_x_148:
[----:B------:R-:W-:Y:S05]  /*8990*/  BSYNC B1 ;  /* 0x0000000000017941 */ /* 0x000fea0003800000 */
.L_x_147:
        /* <DEDUP_REMOVED lines=12> */
.L_x_150:
[----:B------:R-:W-:Y:S05]  /*8a60*/  BSYNC B1 ;  /* 0x0000000000017941 */ /* 0x000fea0003800000 */
.L_x_149:
        /* <DEDUP_REMOVED lines=12> */
.L_x_152:
[----:B------:R-:W-:Y:S05]  /*8b30*/  BSYNC B1 ;  /* 0x0000000000017941 */ /* 0x000fea0003800000 */
.L_x_151:
        /* <DEDUP_REMOVED lines=12> */
.L_x_154:
[----:B------:R-:W-:Y:S05]  /*8c00*/  BSYNC B1 ;  /* 0x0000000000017941 */ /* 0x000fea0003800000 */
.L_x_153:
        /* <DEDUP_REMOVED lines=12> */
.L_x_156:
[----:B------:R-:W-:Y:S05]  /*8cd0*/  BSYNC B1 ;  /* 0x0000000000017941 */ /* 0x000fea0003800000 */
.L_x_155:
        /* <DEDUP_REMOVED lines=12> */
.L_x_158:
[----:B------:R-:W-:Y:S05]  /*8da0*/  BSYNC B1 ;  /* 0x0000000000017941 */ /* 0x000fea0003800000 */
.L_x_157:
        /* <DEDUP_REMOVED lines=12> */
.L_x_160:
[----:B------:R-:W-:Y:S05]  /*8e70*/  BSYNC B1 ;  /* 0x0000000000017941 */ /* 0x000fea0003800000 */
.L_x_159:
        /* <DEDUP_REMOVED lines=12> */
.L_x_162:
[----:B------:R-:W-:Y:S05]  /*8f40*/  BSYNC B1 ;  /* 0x0000000000017941 */ /* 0x000fea0003800000 */
.L_x_161:
        /* <DEDUP_REMOVED lines=12> */
.L_x_164:
[----:B------:R-:W-:Y:S05]  /*9010*/  BSYNC B1 ;  /* 0x0000000000017941 */ /* 0x000fea0003800000 */
.L_x_163:
        /* <DEDUP_REMOVED lines=12> */
.L_x_166:
[----:B------:R-:W-:Y:S05]  /*90e0*/  BSYNC B1 ;  /* 0x0000000000017941 */ /* 0x000fea0003800000 */
.L_x_165:
        /* <DEDUP_REMOVED lines=12> */
.L_x_168:
[----:B------:R-:W-:Y:S05]  /*91b0*/  BSYNC B1 ;  /* 0x0000000000017941 */ /* 0x000fea0003800000 */
.L_x_167:
        /* <DEDUP_REMOVED lines=12> */
.L_x_170:
[----:B------:R-:W-:Y:S05]  /*9280*/  BSYNC B1 ;  /* 0x0000000000017941 */ /* 0x000fea0003800000 */
.L_x_169:
        /* <DEDUP_REMOVED lines=12> */
.L_x_172:
[----:B------:R-:W-:Y:S05]  /*9350*/  BSYNC B1 ;  /* 0x0000000000017941 */ /* 0x000fea0003800000 */
.L_x_171:
        /* <DEDUP_REMOVED lines=12> */
.L_x_174:
[----:B------:R-:W-:Y:S05]  /*9420*/  BSYNC B1 ;  /* 0x0000000000017941 */ /* 0x000fea0003800000 */
.L_x_173:
        /* <DEDUP_REMOVED lines=12> */
.L_x_176:
[----:B------:R-:W-:Y:S05]  /*94f0*/  BSYNC B1 ;  /* 0x0000000000017941 */ /* 0x000fea0003800000 */
.L_x_175:
        /* <DEDUP_REMOVED lines=12> */
.L_x_178:
[----:B------:R-:W-:Y:S05]  /*95c0*/  BSYNC B1 ;  /* 0x0000000000017941 */ /* 0x000fea0003800000 */
.L_x_177:
        /* <DEDUP_REMOVED lines=12> */
.L_x_180:
[----:B------:R-:W-:Y:S05]  /*9690*/  BSYNC B1 ;  /* 0x0000000000017941 */ /* 0x000fea0003800000 */
.L_x_179:
        /* <DEDUP_REMOVED lines=12> */
.L_x_182:
[----:B------:R-:W-:Y:S05]  /*9760*/  BSYNC B1 ;  /* 0x0000000000017941 */ /* 0x000fea0003800000 */
.L_x_181:
        /* <DEDUP_REMOVED lines=12> */
.L_x_184:
[----:B------:R-:W-:Y:S05]  /*9830*/  BSYNC B1 ;  /* 0x0000000000017941 */ /* 0x000fea0003800000 */
.L_x_183:
        /* <DEDUP_REMOVED lines=12> */
.L_x_186:
[----:B------:R-:W-:Y:S05]  /*9900*/  BSYNC B1 ;  /* 0x0000000000017941 */ /* 0x000fea0003800000 */
.L_x_185:
        /* <DEDUP_REMOVED lines=12> */
.L_x_188:
[----:B------:R-:W-:Y:S05]  /*99d0*/  BSYNC B1 ;  /* 0x0000000000017941 */ /* 0x000fea0003800000 */
.L_x_187:
        /* <DEDUP_REMOVED lines=12> */
.L_x_190:
[----:B------:R-:W-:Y:S05]  /*9aa0*/  BSYNC B1 ;  /* 0x0000000000017941 */ /* 0x000fea0003800000 */
.L_x_189:
        /* <DEDUP_REMOVED lines=12> */
.L_x_192:
[----:B------:R-:W-:Y:S05]  /*9b70*/  BSYNC B1 ;  /* 0x0000000000017941 */ /* 0x000fea0003800000 */
.L_x_191:
        /* <DEDUP_REMOVED lines=12> */
.L_x_194:
[----:B------:R-:W-:Y:S05]  /*9c40*/  BSYNC B1 ;  /* 0x0000000000017941 */ /* 0x000fea0003800000 */
.L_x_193:
        /* <DEDUP_REMOVED lines=12> */
.L_x_196:
[----:B------:R-:W-:Y:S05]  /*9d10*/  BSYNC B1 ;  /* 0x0000000000017941 */ /* 0x000fea0003800000 */
.L_x_195:
[----:B-----5:R-:W-:Y:S01]  /*9d20*/  LOP3.LUT R32, R32, 0xff, RZ, 0xc0, !PT ;  /* 0x000000ff20207812 */ /* 0x020fe200078ec0ff */
[----:B------:R-:W-:Y:S01]  /*9d30*/  BSSY B1, `(.L_x_197) ;  /* 0x000000b000017945 */ /* 0x000fe20003800000 */
[----:B------:R-:W-:Y:S02]  /*9d40*/  ISETP.LT.OR P5, PT, R34, 0x99, !P2 ;  /* 0x000000992200780c */ /* 0x000fe400057a1670 */
[----:B------:R-:W-:-:S05]  /*9d50*/  F2FP.F16.E5M2.UNPACK_B R32, R32 ;  /* 0x00000020ff20723e */ /* 0x000fca00020004ff */
[----:B------:R-:W-:-:S05]  /*9d60*/  HADD2.F32 R32, -RZ, R32.H0_H0 ;  /* 0x20000020ff207230 */ /* 0x000fca0000004100 */
[----:B------:R-:W-:-:S04]  /*9d70*/  FMUL R32, R32, UR31 ;  /* 0x0000001f20207c20 */ /* 0x000fc80008400000 */
[----:B------:R-:W-:Y:S01]  /*9d80*/  FFMA R32, R23, UR32, R32 ;  /* 0x0000002017207c23 */ /* 0x000fe20008000020 */
[----:B------:R-:W-:-:S04]  /*9d90*/  PRMT R23, RZ, 0x7610, R23 ;  /* 0x00007610ff177816 */ /* 0x000fc80000000017 */
[----:B0-----:R-:W-:-:S05]  /*9da0*/  F2FP.SATFINITE.E5M2.F32.PACK_AB_MERGE_C R33, RZ, R32, RZ ;  /* 0x00000020ff21723e */ /* 0x001fca00048060ff */
[----:B------:R0:W-:Y:S01]  /*9db0*/  @!P4 STG.E.U8 desc[UR20][R24.64+0x99], R33 ;  /* 0x000099211800c986 */ /* 0x0001e2000c101114 */
[----:B------:R-:W-:Y:S05]  /*9dc0*/  @P5 BRA `(.L_x_198) ;  /* 0x0000000000045947 */ /* 0x000fea0003800000 */
[----:B------:R0:W5:Y:S02]  /*9dd0*/  LDG.E.U8 R23, desc[UR20][R30.64+0x98] ;  /* 0x000098141e177981 */ /* 0x000164000c1e1100 */
.L_x_198:
[----:B------:R-:W-:Y:S05]  /*9de0*/  BSYNC B1 ;  /* 0x0000000000017941 */ /* 0x000fea0003800000 */
.L_x_197:
        /* <DEDUP_REMOVED lines=8> */
[----:B------:R-:W-:-:S05]  /*9e70*/  F2FP.SATFINITE.E5M2.F32.PACK_AB_MERGE_C R23, RZ, R23, RZ ;  /* 0x00000017ff17723e */ /* 0x000fca00048060ff */
[----:B------:R0:W-:Y:S01]  /*9e80*/  @!P5 STG.E.U8 desc[UR20][R26.64+0x98], R23 ;  /* 0x000098171a00d986 */ /* 0x0001e2000c101114 */
[----:B------:R-:W-:Y:S05]  /*9e90*/  @P4 BRA `(.L_x_200) ;  /* 0x0000000000044947 */ /* 0x000fea0003800000 */
[----:B------:R0:W5:Y:S02]  /*9ea0*/  LDG.E.U8 R22, desc[UR20][R30.64+0x99] ;  /* 0x000099141e167981 */ /* 0x000164000c1e1100 */
.L_x_200:
[----:B------:R-:W-:Y:S05]  /*9eb0*/  BSYNC B1 ;  /* 0x0000000000017941 */ /* 0x000fea0003800000 */
.L_x_199:
        /* <DEDUP_REMOVED lines=12> */
.L_x_202:
[----:B------:R-:W-:Y:S05]  /*9f80*/  BSYNC B1 ;  /* 0x0000000000017941 */ /* 0x000fea0003800000 */
.L_x_201:
        /* <DEDUP_REMOVED lines=12> */
.L_x_204:
[----:B------:R-:W-:Y:S05]  /*a050*/  BSYNC B1 ;  /* 0x0000000000017941 */ /* 0x000fea0003800000 */
.L_x_203:
        /* <DEDUP_REMOVED lines=12> */
.L_x_206:
[----:B------:R-:W-:Y:S05]  /*a120*/  BSYNC B1 ;  /* 0x0000000000017941 */ /* 0x000fea0003800000 */
.L_x_205:
        /* <DEDUP_REMOVED lines=12> */
.L_x_208:
[----:B------:R-:W-:Y:S05]  /*a1f0*/  BSYNC B1 ;  /* 0x0000000000017941 */ /* 0x000fea0003800000 */
.L_x_207:
        /* <DEDUP_REMOVED lines=12> */
.L_x_210:
[----:B------:R-:W-:Y:S05]  /*a2c0*/  BSYNC B1 ;  /* 0x0000000000017941 */ /* 0x000fea0003800000 */
.L_x_209:
        /* <DEDUP_REMOVED lines=12> */
.L_x_212:
[----:B------:R-:W-:Y:S05]  /*a390*/  BSYNC B1 ;  /* 0x0000000000017941 */ /* 0x000fea0003800000 */
.L_x_211:
        /* <DEDUP_REMOVED lines=12> */
.L_x_214:
[----:B------:R-:W-:Y:S05]  /*a460*/  BSYNC B1 ;  /* 0x0000000000017941 */ /* 0x000fea0003800000 */
.L_x_213:
        /* <DEDUP_REMOVED lines=12> */
.L_x_216:
[----:B------:R-:W-:Y:S05]  /*a530*/  BSYNC B1 ;  /* 0x0000000000017941 */ /* 0x000fea0003800000 */
.L_x_215:
        /* <DEDUP_REMOVED lines=12> */
.L_x_218:
[----:B------:R-:W-:Y:S05]  /*a600*/  BSYNC B1 ;  /* 0x0000000000017941 */ /* 0x000fea0003800000 */
.L_x_217:
        /* <DEDUP_REMOVED lines=12> */
.L_x_220:
[----:B------:R-:W-:Y:S05]  /*a6d0*/  BSYNC B1 ;  /* 0x0000000000017941 */ /* 0x000fea0003800000 */
.L_x_219:
        /* <DEDUP_REMOVED lines=12> */
.L_x_222:
[----:B------:R-:W-:Y:S05]  /*a7a0*/  BSYNC B1 ;  /* 0x0000000000017941 */ /* 0x000fea0003800000 */
.L_x_221:
        /* <DEDUP_REMOVED lines=12> */
.L_x_224:
[----:B------:R-:W-:Y:S05]  /*a870*/  BSYNC B1 ;  /* 0x0000000000017941 */ /* 0x000fea0003800000 */
.L_x_223:
        /* <DEDUP_REMOVED lines=12> */
.L_x_226:
[----:B------:R-:W-:Y:S05]  /*a940*/  BSYNC B1 ;  /* 0x0000000000017941 */ /* 0x000fea0003800000 */
.L_x_225:
        /* <DEDUP_REMOVED lines=12> */
.L_x_228:
[----:B------:R-:W-:Y:S05]  /*aa10*/  BSYNC B1 ;  /* 0x0000000000017941 */ /* 0x000fea0003800000 */
.L_x_227:
        /* <DEDUP_REMOVED lines=12> */
.L_x_230:
[----:B------:R-:W-:Y:S05]  /*aae0*/  BSYNC B1 ;  /* 0x0000000000017941 */ /* 0x000fea0003800000 */
.L_x_229:
        /* <DEDUP_REMOVED lines=12> */
.L_x_232:
[----:B------:R-:W-:Y:S05]  /*abb0*/  BSYNC B1 ;  /* 0x0000000000017941 */ /* 0x000fea0003800000 */
.L_x_231:
        /* <DEDUP_REMOVED lines=12> */
.L_x_234:
[----:B------:R-:W-:Y:S05]  /*ac80*/  BSYNC B1 ;  /* 0x0000000000017941 */ /* 0x000fea0003800000 */
.L_x_233:
        /* <DEDUP_REMOVED lines=12> */
.L_x_236:
[----:B------:R-:W-:Y:S05]  /*ad50*/  BSYNC B1 ;  /* 0x0000000000017941 */ /* 0x000fea0003800000 */
.L_x_235:
        /* <DEDUP_REMOVED lines=12> */
.L_x_238:
[----:B------:R-:W-:Y:S05]  /*ae20*/  BSYNC B1 ;  /* 0x0000000000017941 */ /* 0x000fea0003800000 */
.L_x_237:
        /* <DEDUP_REMOVED lines=12> */
.L_x_240:
[----:B------:R-:W-:Y:S05]  /*aef0*/  BSYNC B1 ;  /* 0x0000000000017941 */ /* 0x000fea0003800000 */
.L_x_239:
[----:B-----5:R-:W-:Y:S01]  /*af00*/  LOP3.LUT R2, R2, 0xff, RZ, 0xc0, !PT ;  /* 0x000000ff02027812 */ /* 0x020fe200078ec0ff */
[----:B------:R-:W-:Y:S01]  /*af10*/  BSSY B1, `(.L_x_241) ;  /* 0x000000b000017945 */ /* 0x000fe20003800000 */
[----:B------:R-:W-:Y:S02]  /*af20*/  ISETP.LT.OR P5, PT, R34, 0xc9, !P1 ;  /* 0x000000c92200780c */ /* 0x000fe40004fa1670 */
[----:B------:R-:W-:-:S05]  /*af30*/  F2FP.F16.E5M2.UNPACK_B R2, R2 ;  /* 0x00000002ff02723e */ /* 0x000fca00020004ff */
[----:B------:R-:W-:-:S05]  /*af40*/  HADD2.F32 R2, -RZ, R2.H0_H0 ;  /* 0x20000002ff027230 */ /* 0x000fca0000004100 */
[----:B0-----:R-:W-:-:S04]  /*af50*/  FMUL R3, R2, UR31 ;  /* 0x0000001f02037c20 */ /* 0x001fc80008400000 */
[----:B------:R-:W-:Y:S01]  /*af60*/  FFMA R3, R0, UR32, R3 ;  /* 0x0000002000037c23 */ /* 0x000fe20008000003 */
[----:B------:R-:W-:-:S04]  /*af70*/  PRMT R0, RZ, 0x7610, R0 ;  /* 0x00007610ff007816 */ /* 0x000fc80000000000 */
[----:B------:R-:W-:-:S05]  /*af80*/  F2FP.SATFINITE.E5M2.F32.PACK_AB_MERGE_C R3, RZ, R3, RZ ;  /* 0x00000003ff03723e */ /* 0x000fca00048060ff */
[----:B------:R0:W-:Y:S01]  /*af90*/  @!P4 STG.E.U8 desc[UR20][R26.64+0xc1], R3 ;  /* 0x0000c1031a00c986 */ /* 0x0001e2000c101114 */
[----:B------:R-:W-:Y:S05]  /*afa0*/  @P5 BRA `(.L_x_242) ;  /* 0x0000000000045947 */ /* 0x000fea0003800000 */
[----:B------:R0:W5:Y:S02]  /*afb0*/  LDG.E.U8 R0, desc[UR20][R28.64+0xc8] ;  /* 0x0000c8141c007981 */ /* 0x000164000c1e1100 */
.L_x_242:
[----:B------:R-:W-:Y:S05]  /*afc0*/  BSYNC B1 ;  /* 0x0000000000017941 */ /* 0x000fea0003800000 */
.L_x_241:
[----:B------:R-:W2:Y:S01]  /*afd0*/  LDL.LU R2, [R1] ;  /* 0x0000000001027983 */ /* 0x000ea20000300800 */
[----:B-----5:R-:W-:Y:S01]  /*afe0*/  LOP3.LUT R0, R0, 0xff, RZ, 0xc0, !PT ;  /* 0x000000ff00007812 */ /* 0x020fe200078ec0ff */
[----:B------:R-:W-:Y:S01]  /*aff0*/  BSSY B1, `(.L_x_243) ;  /* 0x000000b000017945 */ /* 0x000fe20003800000 */
[----:B------:R-:W-:Y:S02]  /*b000*/  ISETP.LT.OR P4, PT, R34, 0xca, !P1 ;  /* 0x000000ca2200780c */ /* 0x000fe40004f81670 */
[----:B------:R-:W-:-:S05]  /*b010*/  F2FP.F16.E5M2.UNPACK_B R0, R0 ;  /* 0x00000000ff00723e */ /* 0x000fca00020004ff */
[----:B------:R-:W-:-:S05]  /*b020*/  HADD2.F32 R0, -RZ, R0.H0_H0 ;  /* 0x20000000ff007230 */ /* 0x000fca0000004100 */
[----:B------:R-:W-:-:S04]  /*b030*/  FMUL R0, R0, UR31 ;  /* 0x0000001f00007c20 */ /* 0x000fc80008400000 */
[----:B--2---:R-:W-:-:S05]  /*b040*/  FFMA R0, R2, UR32, R0 ;  /* 0x0000002002007c23 */ /* 0x004fca0008000000 */
[----:B0-----:R-:W-:Y:S02]  /*b050*/  F2FP.SATFINITE.E5M2.F32.PACK_AB_MERGE_C R3, RZ, R0, RZ ;  /* 0x00000000ff03723e */ /* 0x001fe400048060ff */
[----:B------:R-:W-:-:S03]  /*b060*/  PRMT R0, RZ, 0x7610, R0 ;  /* 0x00007610ff007816 */ /* 0x000fc60000000000 */
[----:B------:R0:W-:Y:S01]  /*b070*/  @!P5 STG.E.U8 desc[UR20][R24.64+0xc8], R3 ;  /* 0x0000c8031800d986 */ /* 0x0001e2000c101114 */
[----:B------:R-:W-:Y:S05]  /*b080*/  @P4 BRA `(.L_x_244) ;  /* 0x0000000000044947 */ /* 0x000fea0003800000 */
[----:B------:R2:W5:Y:S02]  /*b090*/  LDG.E.U8 R0, desc[UR20][R28.64+0xc9] ;  /* 0x0000c9141c007981 */ /* 0x000564000c1e1100 */
.L_x_244:
[----:B------:R-:W-:Y:S05]  /*b0a0*/  BSYNC B1 ;  /* 0x0000000000017941 */ /* 0x000fea0003800000 */
.L_x_243:
[----:B------:R-:W3:Y:S01]  /*b0b0*/  LDL.LU R2, [R1+0x4] ;  /* 0x0000040001027983 */ /* 0x000ee20000300800 */
[----:B-----5:R-:W-:Y:S01]  /*b0c0*/  LOP3.LUT R0, R0, 0xff, RZ, 0xc0, !PT ;  /* 0x000000ff00007812 */ /* 0x020fe200078ec0ff */
[----:B------:R-:W-:Y:S01]  /*b0d0*/  BSSY B1, `(.L_x_245) ;  /* 0x000000b000017945 */ /* 0x000fe20003800000 */
[----:B------:R-:W-:Y:S02]  /*b0e0*/  ISETP.LT.OR P5, PT, R34, 0xc9, !P2 ;  /* 0x000000c92200780c */ /* 0x000fe400057a1670 */
[----:B------:R-:W-:-:S05]  /*b0f0*/  F2FP.F16.E5M2.UNPACK_B R0, R0 ;  /* 0x00000000ff00723e */ /* 0x000fca00020004ff */
[----:B------:R-:W-:-:S05]  /*b100*/  HADD2.F32 R0, -RZ, R0.H0_H0 ;  /* 0x20000000ff007230 */ /* 0x000fca0000004100 */
[----:B------:R-:W-:-:S04]  /*b110*/  FMUL R0, R0, UR31 ;  /* 0x0000001f00007c20 */ /* 0x000fc80008400000 */
[----:B---3--:R-:W-:-:S05]  /*b120*/  FFMA R0, R2, UR32, R0 ;  /* 0x0000002002007c23 */ /* 0x008fca0008000000 */
[----:B0-----:R-:W-:Y:S02]  /*b130*/  F2FP.SATFINITE.E5M2.F32.PACK_AB_MERGE_C R3, RZ, R0, RZ ;  /* 0x00000000ff03723e */ /* 0x001fe400048060ff */
[----:B------:R-:W-:-:S03]  /*b140*/  PRMT R0, RZ, 0x7610, R0 ;  /* 0x00007610ff007816 */ /* 0x000fc60000000000 */
[----:B------:R0:W-:Y:S01]  /*b150*/  @!P4 STG.E.U8 desc[UR20][R24.64+0xc9], R3 ;  /* 0x0000c9031800c986 */ /* 0x0001e2000c101114 */
[----:B------:R-:W-:Y:S05]  /*b160*/  @P5 BRA `(.L_x_246) ;  /* 0x0000000000045947 */ /* 0x000fea0003800000 */
[----:B------:R3:W5:Y:S02]  /*b170*/  LDG.E.U8 R0, desc[UR20][R30.64+0xc8] ;  /* 0x0000c8141e007981 */ /* 0x000764000c1e1100 */
.L_x_246:
[----:B------:R-:W-:Y:S05]  /*b180*/  BSYNC B1 ;  /* 0x0000000000017941 */ /* 0x000fea0003800000 */
.L_x_245:
[----:B------:R-:W2:Y:S01]  /*b190*/  LDL.LU R2, [R1+0x8] ;  /* 0x0000080001027983 */ /* 0x000ea20000300800 */
        /* <DEDUP_REMOVED lines=12> */
.L_x_248:
[----:B------:R-:W-:Y:S05]  /*b260*/  BSYNC B1 ;  /* 0x0000000000017941 */ /* 0x000fea0003800000 */
.L_x_247:
        /* <DEDUP_REMOVED lines=13> */
.L_x_250:
[----:B------:R-:W-:Y:S05]  /*b340*/  BSYNC B1 ;  /* 0x0000000000017941 */ /* 0x000fea0003800000 */
.L_x_249:
        /* <DEDUP_REMOVED lines=13> */
.L_x_252:
[----:B------:R-:W-:Y:S05]  /*b420*/  BSYNC B1 ;  /* 0x0000000000017941 */ /* 0x000fea0003800000 */
.L_x_251:
        /* <DEDUP_REMOVED lines=13> */
.L_x_254:
[----:B------:R-:W-:Y:S05]  /*b500*/  BSYNC B1 ;  /* 0x0000000000017941 */ /* 0x000fea0003800000 */
.L_x_253:
        /* <DEDUP_REMOVED lines=13> */
.L_x_256:
[----:B------:R-:W-:Y:S05]  /*b5e0*/  BSYNC B1 ;  /* 0x0000000000017941 */ /* 0x000fea0003800000 */
.L_x_255:
        /* <DEDUP_REMOVED lines=13> */
.L_x_258:
[----:B------:R-:W-:Y:S05]  /*b6c0*/  BSYNC B1 ;  /* 0x0000000000017941 */ /* 0x000fea0003800000 */
.L_x_257:
        /* <DEDUP_REMOVED lines=13> */
.L_x_260:
[----:B------:R-:W-:Y:S05]  /*b7a0*/  BSYNC B1 ;  /* 0x0000000000017941 */ /* 0x000fea0003800000 */
.L_x_259:
        /* <DEDUP_REMOVED lines=13> */
.L_x_262:
[----:B------:R-:W-:Y:S05]  /*b880*/  BSYNC B1 ;  /* 0x0000000000017941 */ /* 0x000fea0003800000 */
.L_x_261:
        /* <DEDUP_REMOVED lines=13> */
.L_x_264:
[----:B------:R-:W-:Y:S05]  /*b960*/  BSYNC B1 ;  /* 0x0000000000017941 */ /* 0x000fea0003800000 */
.L_x_263:
        /* <DEDUP_REMOVED lines=13> */
.L_x_266:
[----:B------:R-:W-:Y:S05]  /*ba40*/  BSYNC B1 ;  /* 0x0000000000017941 */ /* 0x000fea0003800000 */
.L_x_265:
        /* <DEDUP_REMOVED lines=13> */
.L_x_268:
[----:B------:R-:W-:Y:S05]  /*bb20*/  BSYNC B1 ;  /* 0x0000000000017941 */ /* 0x000fea0003800000 */
.L_x_267:
        /* <DEDUP_REMOVED lines=13> */
.L_x_270:
[----:B------:R-:W-:Y:S05]  /*bc00*/  BSYNC B1 ;  /* 0x0000000000017941 */ /* 0x000fea0003800000 */
.L_x_269:
        /* <DEDUP_REMOVED lines=13> */
.L_x_272:
[----:B------:R-:W-:Y:S05]  /*bce0*/  BSYNC B1 ;  /* 0x0000000000017941 */ /* 0x000fea0003800000 */
.L_x_271:
        /* <DEDUP_REMOVED lines=13> */
.L_x_274:
[----:B------:R-:W-:Y:S05]  /*bdc0*/  BSYNC B1 ;  /* 0x0000000000017941 */ /* 0x000fea0003800000 */
.L_x_273:
        /* <DEDUP_REMOVED lines=13> */
.L_x_276:
[----:B------:R-:W-:Y:S05]  /*bea0*/  BSYNC B1 ;  /* 0x0000000000017941 */ /* 0x000fea0003800000 */
.L_x_275:
        /* <DEDUP_REMOVED lines=13> */
.L_x_278:
[----:B------:R-:W-:Y:S05]  /*bf80*/  BSYNC B1 ;  /* 0x0000000000017941 */ /* 0x000fea0003800000 */
.L_x_277:
        /* <DEDUP_REMOVED lines=13> */
.L_x_280:
[----:B------:R-:W-:Y:S05]  /*c060*/  BSYNC B1 ;  /* 0x0000000000017941 */ /* 0x000fea0003800000 */
.L_x_279:
        /* <DEDUP_REMOVED lines=13> */
.L_x_282:
[----:B------:R-:W-:Y:S05]  /*c140*/  BSYNC B1 ;  /* 0x0000000000017941 */ /* 0x000fea0003800000 */
.L_x_281:
        /* <DEDUP_REMOVED lines=13> */
.L_x_284:
[----:B------:R-:W-:Y:S05]  /*c220*/  BSYNC B1 ;  /* 0x0000000000017941 */ /* 0x000fea0003800000 */
.L_x_283:
        /* <DEDUP_REMOVED lines=13> */
.L_x_286:
[----:B------:R-:W-:Y:S05]  /*c300*/  BSYNC B1 ;  /* 0x0000000000017941 */ /* 0x000fea0003800000 */
.L_x_285:
        /* <DEDUP_REMOVED lines=13> */
.L_x_288:
[----:B------:R-:W-:Y:S05]  /*c3e0*/  BSYNC B1 ;  /* 0x0000000000017941 */ /* 0x000fea0003800000 */
.L_x_287:
        /* <DEDUP_REMOVED lines=13> */
.L_x_290:
[----:B------:R-:W-:Y:S05]  /*c4c0*/  BSYNC B1 ;  /* 0x0000000000017941 */ /* 0x000fea0003800000 */
.L_x_289:
        /* <DEDUP_REMOVED lines=13> */
.L_x_292:
[----:B------:R-:W-:Y:S05]  /*c5a0*/  BSYNC B1 ;  /* 0x0000000000017941 */ /* 0x000fea0003800000 */
.L_x_291:
        /* <DEDUP_REMOVED lines=13> */
.L_x_294:
[----:B------:R-:W-:Y:S05]  /*c680*/  BSYNC B1 ;  /* 0x0000000000017941 */ /* 0x000fea0003800000 */
.L_x_293:
        /* <DEDUP_REMOVED lines=13> */
.L_x_296:
[----:B------:R-:W-:Y:S05]  /*c760*/  BSYNC B1 ;  /* 0x0000000000017941 */ /* 0x000fea0003800000 */
.L_x_295:
[----:B------:R-:W-:Y:S05]  /*c770*/  @P2 BRA `(.L_x_297) ;  /* 0x00000020009c2947 */ /* 0x000fea0003800000 */
[----:B------:R-:W2:Y:S01]  /*c780*/  LDL.LU R2, [R1+0x6c] ;  /* 0x00006c0001027983 */ /* 0x000ea20000300800 */
[----:B-----5:R-:W-:-:S04]  /*c790*/  LOP3.LUT R0, R0, 0xff, RZ, 0xc0, !PT ;  /* 0x000000ff00007812 */ /* 0x020fc800078ec0ff */
[----:B------:R-:W-:-:S05]  /*c7a0*/  F2FP.F16.E5M2.UNPACK_B R0, R0 ;  /* 0x00000000ff00723e */ /* 0x000fca00020004ff */
[----:B------:R-:W-:-:S05]  /*c7b0*/  HADD2.F32 R0, -RZ, R0.H0_H0 ;  /* 0x20000000ff007230 */ /* 0x000fca0000004100 */
[----:B------:R-:W-:-:S04]  /*c7c0*/  FMUL R0, R0, UR31 ;  /* 0x0000001f00007c20 */ /* 0x000fc80008400000 */
[----:B--2---:R-:W-:-:S05]  /*c7d0*/  FFMA R0, R2, UR32, R0 ;  /* 0x0000002002007c23 */ /* 0x004fca0008000000 */
[----:B0-----:R-:W-:-:S05]  /*c7e0*/  F2FP.SATFINITE.E5M2.F32.PACK_AB_MERGE_C R3, RZ, R0, RZ ;  /* 0x00000000ff03723e */ /* 0x001fca00048060ff */
[----:B------:R0:W-:Y:S01]  /*c7f0*/  STG.E.U8 desc[UR20][R26.64+0xf9], R3 ;  /* 0x0000f9031a007986 */ /* 0x0001e2000c101114 */
[----:B------:R-:W-:Y:S05]  /*c800*/  BRA `(.L_x_297) ;  /* 0x0000002000787947 */ /* 0x000fea0003800000 */
.L_x_40:
[C---:B------:R-:W-:Y:S01]  /*c810*/  ISETP.GE.AND P2, PT, R39.reuse, 0x1, PT ;  /* 0x000000012700780c */ /* 0x040fe20003f46270 */
[----:B------:R-:W-:Y:S01]  /*c820*/  FMUL R228, R228, UR32 ;  /* 0x00000020e4e47c20 */ /* 0x000fe20008400000 */
[----:B------:R-:W-:Y:S01]  /*c830*/  ISETP.GE.AND P1, PT, R39, 0x9, PT ;  /* 0x000000092700780c */ /* 0x000fe20003f26270 */
[----:B------:R-:W-:Y:S01]  /*c840*/  FMUL R227, R227, UR32 ;  /* 0x00000020e3e37c20 */ /* 0x000fe20008400000 */
[----:B------:R-:W-:Y:S01]  /*c850*/  ISETP.LT.OR P4, PT, R34, 0x1, !P2 ;  /* 0x000000012200780c */ /* 0x000fe20005781670 */
[----:B------:R-:W-:Y:S01]  /*c860*/  FMUL R226, R226, UR32 ;  /* 0x00000020e2e27c20 */ /* 0x000fe20008400000 */
[C---:B------:R-:W-:Y:S02]  /*c870*/  ISETP.LT.OR P5, PT, R34.reuse, 0x2, !P2 ;  /* 0x000000022200780c */ /* 0x040fe400057a1670 */
[----:B------:R-:W-:Y:S02]  /*c880*/  ISETP.LT.OR P6, PT, R34, 0x1, !P1 ;  /* 0x000000012200780c */ /* 0x000fe40004fc1670 */
[----:B------:R-:W-:-:S02]  /*c890*/  F2FP.SATFINITE.E5M2.F32.PACK_AB_MERGE_C R29, RZ, R228, RZ ;  /* 0x000000e4ff1d723e */ /* 0x000fc400048060ff */
[----:B------:R-:W-:Y:S02]  /*c8a0*/  F2FP.SATFINITE.E5M2.F32.PACK_AB_MERGE_C R227, RZ, R227, RZ ;  /* 0x000000e3ffe3723e */ /* 0x000fe400048060ff */
[----:B------:R-:W-:Y:S01]  /*c8b0*/  F2FP.SATFINITE.E5M2.F32.PACK_AB_MERGE_C R31, RZ, R226, RZ ;  /* 0x000000e2ff1f723e */ /* 0x000fe200048060ff */
[----:B------:R-:W-:Y:S01]  /*c8c0*/  FMUL R225, R225, UR32 ;  /* 0x00000020e1e17c20 */ /* 0x000fe20008400000 */
[----:B------:R-:W-:Y:S01]  /*c8d0*/  FMUL R224, R224, UR32 ;  /* 0x00000020e0e07c20 */ /* 0x000fe20008400000 */
[----:B------:R1:W-:Y:S01]  /*c8e0*/  @!P4 STG.E.U8 desc[UR20][R24.64], R29 ;  /* 0x0000001d1800c986 */ /* 0x0003e2000c101114 */
[----:B------:R-:W-:-:S03]  /*c8f0*/  ISETP.LT.OR P4, PT, R34, 0x2, !P1 ;  /* 0x000000022200780c */ /* 0x000fc60004f81670 */
[----:B------:R-:W-:Y:S01]  /*c900*/  @!P5 STG.E.U8 desc[UR20][R24.64+0x1], R227 ;  /* 0x000001e31800d986 */ /* 0x000fe2000c101114 */
[----:B------:R-:W-:-:S03]  /*c910*/  ISETP.LT.OR P5, PT, R34, 0x9, !P2 ;  /* 0x000000092200780c */ /* 0x000fc600057a1670 */
[----:B------:R2:W-:Y:S01]  /*c920*/  @!P6 STG.E.U8 desc[UR20][R26.64], R31 ;  /* 0x0000001f1a00e986 */ /* 0x0005e2000c101114 */
[----:B------:R-:W-:Y:S01]  /*c930*/  ISETP.LT.OR P6, PT, R34, 0xa, !P2 ;  /* 0x0000000a2200780c */ /* 0x000fe200057c1670 */
[----:B------:R-:W-:Y:S01]  /*c940*/  FMUL R223, R223, UR32 ;  /* 0x00000020dfdf7c20 */ /* 0x000fe20008400000 */
[----:B------:R-:W-:Y:S01]  /*c950*/  F2FP.SATFINITE.E5M2.F32.PACK_AB_MERGE_C R225, RZ, R225, RZ ;  /* 0x000000e1ffe1723e */ /* 0x000fe200048060ff */
[----:B------:R-:W-:Y:S01]  /*c960*/  FMUL R221, R221, UR32 ;  /* 0x00000020dddd7c20 */ /* 0x000fe20008400000 */
[----:B------:R-:W-:Y:S01]  /*c970*/  F2FP.SATFINITE.E5M2.F32.PACK_AB_MERGE_C R33, RZ, R224, RZ ;  /* 0x000000e0ff21723e */ /* 0x000fe200048060ff */
[----:B------:R-:W-:Y:S01]  /*c980*/  FMUL R222, R222, UR32 ;  /* 0x00000020dede7c20 */ /* 0x000fe20008400000 */
[----:B------:R-:W-:Y:S01]  /*c990*/  F2FP.SATFINITE.E5M2.F32.PACK_AB_MERGE_C R223, RZ, R223, RZ ;  /* 0x000000dfffdf723e */ /* 0x000fe200048060ff */
[----:B------:R-:W-:Y:S04]  /*c9a0*/  @!P4 STG.E.U8 desc[UR20][R26.64+0x1], R225 ;  /* 0x000001e11a00c986 */ /* 0x000fe8000c101114 */
[----:B------:R3:W-:Y:S01]  /*c9b0*/  @!P5 STG.E.U8 desc[UR20][R24.64+0x8], R33 ;  /* 0x000008211800d986 */ /* 0x0007e2000c101114 */
[----:B------:R-:W-:-:S02]  /*c9c0*/  ISETP.LT.OR P5, PT, R34, 0xa, !P1 ;  /* 0x0000000a2200780c */ /* 0x000fc40004fa1670 */
[C---:B------:R-:W-:Y:S01]  /*c9d0*/  ISETP.LT.OR P4, PT, R34.reuse, 0x9, !P1 ;  /* 0x000000092200780c */ /* 0x040fe20004f81670 */
[----:B------:R-:W-:Y:S01]  /*c9e0*/  @!P6 STG.E.U8 desc[UR20][R24.64+0x9], R223 ;  /* 0x000009df1800e986 */ /* 0x000fe2000c101114 */
[----:B------:R-:W-:Y:S01]  /*c9f0*/  ISETP.LT.OR P6, PT, R34, 0x11, !P2 ;  /* 0x000000112200780c */ /* 0x000fe200057c1670 */
[----:B------:R-:W-:Y:S01]  /*ca00*/  FMUL R220, R220, UR32 ;  /* 0x00000020dcdc7c20 */ /* 0x000fe20008400000 */
[----:B------:R-:W-:Y:S01]  /*ca10*/  F2FP.SATFINITE.E5M2.F32.PACK_AB_MERGE_C R221, RZ, R221, RZ ;  /* 0x000000ddffdd723e */ /* 0x000fe200048060ff */
[----:B------:R-:W-:Y:S01]  /*ca20*/  FMUL R219, R219, UR32 ;  /* 0x00000020dbdb7c20 */ /* 0x000fe20008400000 */
[----:B-1----:R-:W-:Y:S01]  /*ca30*/  F2FP.SATFINITE.E5M2.F32.PACK_AB_MERGE_C R29, RZ, R222, RZ ;  /* 0x000000deff1d723e */ /* 0x002fe200048060ff */
[----:B------:R-:W-:Y:S01]  /*ca40*/  FMUL R218, R218, UR32 ;  /* 0x00000020dada7c20 */ /* 0x000fe20008400000 */
[----:B--2---:R-:W-:Y:S01]  /*ca50*/  F2FP.SATFINITE.E5M2.F32.PACK_AB_MERGE_C R31, RZ, R220, RZ ;  /* 0x000000dcff1f723e */ /* 0x004fe200048060ff */
[----:B------:R-:W-:Y:S01]  /*ca60*/  FMUL R217, R217, UR32 ;  /* 0x00000020d9d97c20 */ /* 0x000fe20008400000 */
[----:B------:R-:W-:Y:S01]  /*ca70*/  FMUL R215, R215, UR32 ;  /* 0x00000020d7d77c20 */ /* 0x000fe20008400000 */
[----:B------:R-:W-:Y:S01]  /*ca80*/  @!P5 STG.E.U8 desc[UR20][R26.64+0x9], R221 ;  /* 0x000009dd1a00d986 */ /* 0x000fe2000c101114 */
[----:B------:R-:W-:-:S03]  /*ca90*/  ISETP.LT.OR P5, PT, R34, 0x12, !P2 ;  /* 0x000000122200780c */ /* 0x000fc600057a1670 */
[----:B------:R1:W-:Y:S01]  /*caa0*/  @!P4 STG.E.U8 desc[UR20][R26.64+0x8], R29 ;  /* 0x0000081d1a00c986 */ /* 0x0003e2000c101114 */
[----:B------:R-:W-:-:S03]  /*cab0*/  ISETP.LT.OR P4, PT, R34, 0x11, !P1 ;  /* 0x000000112200780c */ /* 0x000fc60004f81670 */
[----:B------:R2:W-:Y:S01]  /*cac0*/  @!P6 STG.E.U8 desc[UR20][R24.64+0x10], R31 ;  /* 0x0000101f1800e986 */ /* 0x0005e2000c101114 */
[----:B------:R-:W-:Y:S02]  /*cad0*/  ISETP.LT.OR P6, PT, R34, 0x12, !P1 ;  /* 0x000000122200780c */ /* 0x000fe40004fc1670 */
[----:B------:R-:W-:Y:S01]  /*cae0*/  F2FP.SATFINITE.E5M2.F32.PACK_AB_MERGE_C R219, RZ, R219, RZ ;  /* 0x000000dbffdb723e */ /* 0x000fe200048060ff */
[----:B------:R-:W-:Y:S01]  /*caf0*/  FMUL R216, R216, UR32 ;  /* 0x00000020d8d87c20 */ /* 0x000fe20008400000 */
[----:B---3--:R-:W-:Y:S01]  /*cb00*/  F2FP.SATFINITE.E5M2.F32.PACK_AB_MERGE_C R33, RZ, R218, RZ ;  /* 0x000000daff21723e */ /* 0x008fe200048060ff */
[----:B------:R-:W-:Y:S01]  /*cb10*/  FMUL R214, R214, UR32 ;  /* 0x00000020d6d67c20 */ /* 0x000fe20008400000 */
[----:B------:R-:W-:Y:S01]  /*cb20*/  F2FP.SATFINITE.E5M2.F32.PACK_AB_MERGE_C R217, RZ, R217, RZ ;  /* 0x000000d9ffd9723e */ /* 0x000fe200048060ff */
[----:B------:R-:W-:Y:S01]  /*cb30*/  @!P5 STG.E.U8 desc[UR20][R24.64+0x11], R219 ;  /* 0x000011db1800d986 */ /* 0x000fe2000c101114 */
[----:B------:R-:W-:-:S03]  /*cb40*/  ISETP.LT.OR P5, PT, R34, 0x1a, !P2 ;  /* 0x0000001a2200780c */ /* 0x000fc600057a1670 */
[----:B------:R3:W-:Y:S01]  /*cb50*/  @!P4 STG.E.U8 desc[UR20][R26.64+0x10], R33 ;  /* 0x000010211a00c986 */ /* 0x0007e2000c101114 */
[----:B------:R-:W-:-:S03]  /*cb60*/  ISETP.LT.OR P4, PT, R34, 0x19, !P2 ;  /* 0x000000192200780c */ /* 0x000fc60005781670 */
[----:B------:R-:W-:Y:S01]  /*cb70*/  @!P6 STG.E.U8 desc[UR20][R26.64+0x11], R217 ;  /* 0x000011d91a00e986 */ /* 0x000fe2000c101114 */
[----:B------:R-:W-:Y:S02]  /*cb80*/  ISETP.LT.OR P6, PT, R34, 0x19, !P1 ;  /* 0x000000192200780c */ /* 0x000fe40004fc1670 */
[----:B------:R-:W-:Y:S01]  /*cb90*/  F2FP.SATFINITE.E5M2.F32.PACK_AB_MERGE_C R215, RZ, R215, RZ ;  /* 0x000000d7ffd7723e */ /* 0x000fe200048060ff */
[----:B------:R-:W-:Y:S01]  /*cba0*/  FMUL R213, R213, UR32 ;  /* 0x00000020d5d57c20 */ /* 0x000fe20008400000 */
[----:B-1----:R-:W-:Y:S01]  /*cbb0*/  F2FP.SATFINITE.E5M2.F32.PACK_AB_MERGE_C R29, RZ, R216, RZ ;  /* 0x000000d8ff1d723e */ /* 0x002fe200048060ff */
[----:B------:R-:W-:Y:S01]  /*cbc0*/  FMUL R212, R212, UR32 ;  /* 0x00000020d4d47c20 */ /* 0x000fe20008400000 */
[----:B--2---:R-:W-:Y:S01]  /*cbd0*/  F2FP.SATFINITE.E5M2.F32.PACK_AB_MERGE_C R31, RZ, R214, RZ ;  /* 0x000000d6ff1f723e */ /* 0x004fe200048060ff */
[----:B------:R-:W-:Y:S01]  /*cbe0*/  @!P5 STG.E.U8 desc[UR20][R24.64+0x19], R215 ;  /* 0x000019d71800d986 */ /* 0x000fe2000c101114 */
[----:B------:R-:W-:-:S03]  /*cbf0*/  ISETP.LT.OR P5, PT, R34, 0x1a, !P1 ;  /* 0x0000001a2200780c */ /* 0x000fc60004fa1670 */
[----:B------:R1:W-:Y:S01]  /*cc00*/  @!P4 STG.E.U8 desc[UR20][R24.64+0x18], R29 ;  /* 0x0000181d1800c986 */ /* 0x0003e2000c101114 */
[----:B------:R-:W-:-:S03]  /*cc10*/  ISETP.LT.OR P4, PT, R34, 0x21, !P2 ;  /* 0x000000212200780c */ /* 0x000fc60005781670 */
[----:B------:R2:W-:Y:S01]  /*cc20*/  @!P6 STG.E.U8 desc[UR20][R26.64+0x18], R31 ;  /* 0x0000181f1a00e986 */ /* 0x0005e2000c101114 */
[----:B------:R-:W-:Y:S01]  /*cc30*/  ISETP.LT.OR P6, PT, R34, 0x22, !P2 ;  /* 0x000000222200780c */ /* 0x000fe200057c1670 */
[----:B------:R-:W-:Y:S01]  /*cc40*/  FMUL R211, R211, UR32 ;  /* 0x00000020d3d37c20 */ /* 0x000fe20008400000 */
        /* <DEDUP_REMOVED lines=51> */
[----:B------:R-:W3:Y:S01]  /*cf80*/  LDL.LU R226, [R1+0xc] ;  /* 0x00000c0001e27983 */ /* 0x000ee20000300800 */
[----:B------:R-:W-:-:S03]  /*cf90*/  F2FP.SATFINITE.E5M2.F32.PACK_AB_MERGE_C R199, RZ, R199, RZ ;  /* 0x000000c7ffc7723e */ /* 0x000fc600048060ff */
[----:B------:R-:W-:Y:S01]  /*cfa0*/  @!P5 STG.E.U8 desc[UR20][R26.64+0x31], R201 ;  /* 0x000031c91a00d986 */ /* 0x000fe2000c101114 */
[----:B------:R-:W-:-:S03]  /*cfb0*/  ISETP.LT.OR P5, PT, R34, 0x3a, !P1 ;  /* 0x0000003a2200780c */ /* 0x000fc60004fa1670 */
[----:B------:R4:W-:Y:S01]  /*cfc0*/  @!P4 STG.E.U8 desc[UR20][R24.64+0x38], R33 ;  /* 0x000038211800c986 */ /* 0x0009e2000c101114 */
[----:B------:R-:W-:-:S03]  /*cfd0*/  ISETP.LT.OR P4, PT, R34, 0x39, !P1 ;  /* 0x000000392200780c */ /* 0x000fc60004f81670 */
[----:B------:R-:W-:Y:S01]  /*cfe0*/  @!P6 STG.E.U8 desc[UR20][R24.64+0x39], R199 ;  /* 0x000039c71800e986 */ /* 0x000fe2000c101114 */
[----:B------:R-:W-:Y:S01]  /*cff0*/  ISETP.LT.OR P6, PT, R34, 0x41, !P2 ;  /* 0x000000412200780c */ /* 0x000fe200057c1670 */
[----:B------:R-:W-:Y:S01]  /*d000*/  FMUL R198, R198, UR32 ;  /* 0x00000020c6c67c20 */ /* 0x000fe20008400000 */
[----:B------:R-:W-:Y:S01]  /*d010*/  FMUL R196, R196, UR32 ;  /* 0x00000020c4c47c20 */ /* 0x000fe20008400000 */
[----:B------:R-:W3:Y:S01]  /*d020*/  LDL.LU R227, [R1+0x8] ;  /* 0x0000080001e37983 */ /* 0x000ee20000300800 */
[----:B------:R-:W-:-:S03]  /*d030*/  F2FP.SATFINITE.E5M2.F32.PACK_AB_MERGE_C R197, RZ, R197, RZ ;  /* 0x000000c5ffc5723e */ /* 0x000fc600048060ff */
[----:B------:R-:W3:Y:S01]  /*d040*/  LDL.LU R224, [R1+0x4] ;  /* 0x0000040001e07983 */ /* 0x000ee20000300800 */
[----:B-1----:R-:W-:-:S03]  /*d050*/  F2FP.SATFINITE.E5M2.F32.PACK_AB_MERGE_C R29, RZ, R198, RZ ;  /* 0x000000c6ff1d723e */ /* 0x002fc600048060ff */
[----:B------:R-:W3:Y:S01]  /*d060*/  LDL.LU R225, [R1] ;  /* 0x0000000001e17983 */ /* 0x000ee20000300800 */
[----:B--2---:R-:W-:-:S03]  /*d070*/  F2FP.SATFINITE.E5M2.F32.PACK_AB_MERGE_C R31, RZ, R196, RZ ;  /* 0x000000c4ff1f723e */ /* 0x004fc600048060ff */
[----:B------:R-:W-:Y:S01]  /*d080*/  @!P5 STG.E.U8 desc[UR20][R26.64+0x39], R197 ;  /* 0x000039c51a00d986 */ /* 0x000fe2000c101114 */
[C---:B------:R-:W-:Y:S01]  /*d090*/  ISETP.LT.OR P5, PT, R34.reuse, 0x42, !P2 ;  /* 0x000000422200780c */ /* 0x040fe200057a1670 */
[----:B------:R-:W-:Y:S02]  /*d0a0*/  FMUL R195, R195, UR32 ;  /* 0x00000020c3c37c20 */ /* 0x000fe40008400000 */
[----:B------:R1:W-:Y:S01]  /*d0b0*/  @!P4 STG.E.U8 desc[UR20][R26.64+0x38], R29 ;  /* 0x0000381d1a00c986 */ /* 0x0003e2000c101114 */
[----:B------:R-:W-:-:S03]  /*d0c0*/  ISETP.LT.OR P4, PT, R34, 0x41, !P1 ;  /* 0x000000412200780c */ /* 0x000fc60004f81670 */
[----:B------:R2:W-:Y:S01]  /*d0d0*/  @!P6 STG.E.U8 desc[UR20][R24.64+0x40], R31 ;  /* 0x0000401f1800e986 */ /* 0x0005e2000c101114 */
[----:B------:R-:W-:Y:S01]  /*d0e0*/  ISETP.LT.OR P6, PT, R34, 0x42, !P1 ;  /* 0x000000422200780c */ /* 0x000fe20004fc1670 */
[----:B------:R-:W-:Y:S01]  /*d0f0*/  FMUL R194, R194, UR32 ;  /* 0x00000020c2c27c20 */ /* 0x000fe20008400000 */
[----:B------:R-:W-:Y:S01]  /*d100*/  FMUL R193, R193, UR32 ;  /* 0x00000020c1c17c20 */ /* 0x000fe20008400000 */
[----:B------:R-:W-:Y:S01]  /*d110*/  F2FP.SATFINITE.E5M2.F32.PACK_AB_MERGE_C R195, RZ, R195, RZ ;  /* 0x000000c3ffc3723e */ /* 0x000fe200048060ff */
[----:B------:R-:W-:Y:S01]  /*d120*/  FMUL R191, R191, UR32 ;  /* 0x00000020bfbf7c20 */ /* 0x000fe20008400000 */
[----:B------:R-:W-:Y:S01]  /*d130*/  FMUL R192, R192, UR32 ;  /* 0x00000020c0c07c20 */ /* 0x000fe20008400000 */
[----:B----4-:R-:W-:Y:S01]  /*d140*/  F2FP.SATFINITE.E5M2.F32.PACK_AB_MERGE_C R33, RZ, R194, RZ ;  /* 0x000000c2ff21723e */ /* 0x010fe200048060ff */
        /* <DEDUP_REMOVED lines=178> */
[----:B-1----:R-:W-:Y:S01]  /*dc70*/  F2FP.SATFINITE.E5M2.F32.PACK_AB_MERGE_C R29, RZ, R22, RZ ;  /* 0x00000016ff1d723e */ /* 0x002fe200048060ff */
[----:B------:R-:W-:Y:S01]  /*dc80*/  FMUL R18, R18, UR32 ;  /* 0x0000002012127c20 */ /* 0x000fe20008400000 */
[----:B--2---:R-:W-:Y:S01]  /*dc90*/  F2FP.SATFINITE.E5M2.F32.PACK_AB_MERGE_C R31, RZ, R20, RZ ;  /* 0x00000014ff1f723e */ /* 0x004fe200048060ff */
[----:B------:R1:W-:Y:S01]  /*dca0*/  @!P5 STG.E.U8 desc[UR20][R26.64+0x99], R21 ;  /* 0x000099151a00d986 */ /* 0x0003e2000c101114 */
[----:B------:R-:W-:-:S03]  /*dcb0*/  ISETP.LT.OR P5, PT, R34, 0xa2, !P2 ;  /* 0x000000a22200780c */ /* 0x000fc600057a1670 */
[----:B------:R-:W-:Y:S01]  /*dcc0*/  @!P4 STG.E.U8 desc[UR20][R26.64+0x98], R29 ;  /* 0x0000981d1a00c986 */ /* 0x000fe2000c101114 */
[----:B------:R-:W-:-:S03]  /*dcd0*/  ISETP.LT.OR P4, PT, R34, 0xa1, !P1 ;  /* 0x000000a12200780c */ /* 0x000fc60004f81670 */
[----:B------:R-:W-:Y:S01]  /*dce0*/  @!P6 STG.E.U8 desc[UR20][R24.64+0xa0], R31 ;  /* 0x0000a01f1800e986 */ /* 0x000fe2000c101114 */
[----:B------:R-:W-:Y:S01]  /*dcf0*/  ISETP.LT.OR P6, PT, R34, 0xa2, !P1 ;  /* 0x000000a22200780c */ /* 0x000fe20004fc1670 */
[----:B------:R-:W-:Y:S01]  /*dd00*/  FMUL R17, R17, UR32 ;  /* 0x0000002011117c20 */ /* 0x000fe20008400000 */
[----:B------:R-:W-:Y:S01]  /*dd10*/  F2FP.SATFINITE.E5M2.F32.PACK_AB_MERGE_C R19, RZ, R19, RZ ;  /* 0x00000013ff13723e */ /* 0x000fe200048060ff */
[----:B------:R-:W-:Y:S01]  /*dd20*/  FMUL R15, R15, UR32 ;  /* 0x000000200f0f7c20 */ /* 0x000fe20008400000 */
[----:B----4-:R-:W-:Y:S01]  /*dd30*/  F2FP.SATFINITE.E5M2.F32.PACK_AB_MERGE_C R23, RZ, R18, RZ ;  /* 0x00000012ff17723e */ /* 0x010fe200048060ff */
[----:B------:R-:W-:Y:S01]  /*dd40*/  FMUL R16, R16, UR32 ;  /* 0x0000002010107c20 */ /* 0x000fe20008400000 */
[----:B------:R-:W-:Y:S01]  /*dd50*/  F2FP.SATFINITE.E5M2.F32.PACK_AB_MERGE_C R17, RZ, R17, RZ ;  /* 0x00000011ff11723e */ /* 0x000fe200048060ff */
        /* <DEDUP_REMOVED lines=34> */
[----:B------:R-:W3:Y:S01]  /*df80*/  LDL.LU R223, [R1+0x14] ;  /* 0x0000140001df7983 */ /* 0x000ee20000300800 */
[----:B--2---:R-:W-:-:S03]  /*df90*/  F2FP.SATFINITE.E5M2.F32.PACK_AB_MERGE_C R13, RZ, R8, RZ ;  /* 0x00000008ff0d723e */ /* 0x004fc600048060ff */
[----:B------:R-:W-:Y:S01]  /*dfa0*/  @!P5 STG.E.U8 desc[UR20][R26.64+0xb1], R9 ;  /* 0x0000b1091a00d986 */ /* 0x000fe2000c101114 */
[----:B------:R-:W-:-:S03]  /*dfb0*/  ISETP.LT.OR P5, PT, R34, 0xba, !P2 ;  /* 0x000000ba2200780c */ /* 0x000fc600057a1670 */
[----:B------:R-:W-:Y:S01]  /*dfc0*/  @!P4 STG.E.U8 desc[UR20][R26.64+0xb0], R15 ;  /* 0x0000b00f1a00c986 */ /* 0x000fe2000c101114 */
[----:B------:R-:W-:-:S03]  /*dfd0*/  ISETP.LT.OR P4, PT, R34, 0xb9, !P1 ;  /* 0x000000b92200780c */ /* 0x000fc60004f81670 */
[----:B------:R1:W-:Y:S01]  /*dfe0*/  @!P6 STG.E.U8 desc[UR20][R24.64+0xb8], R13 ;  /* 0x0000b80d1800e986 */ /* 0x0003e2000c101114 */
[----:B------:R-:W-:Y:S01]  /*dff0*/  ISETP.LT.OR P6, PT, R34, 0xba, !P1 ;  /* 0x000000ba2200780c */ /* 0x000fe20004fc1670 */
[----:B-----5:R-:W-:Y:S01]  /*e000*/  FMUL R5, R5, UR32 ;  /* 0x0000002005057c20 */ /* 0x020fe20008400000 */
[----:B------:R-:W-:Y:S01]  /*e010*/  F2FP.SATFINITE.E5M2.F32.PACK_AB_MERGE_C R7, RZ, R7, RZ ;  /* 0x00000007ff07723e */ /* 0x000fe200048060ff */
[----:B------:R-:W2:Y:S01]  /*e020*/  LDL.LU R222, [R1+0x10] ;  /* 0x0000100001de7983 */ /* 0x000ea20000300800 */
[----:B------:R-:W-:Y:S01]  /*e030*/  FMUL R6, R6, UR32 ;  /* 0x0000002006067c20 */ /* 0x000fe20008400000 */
[----:B------:R-:W-:Y:S01]  /*e040*/  FMUL R2, R2, UR32 ;  /* 0x0000002002027c20 */ /* 0x000fe20008400000 */
[----:B------:R-:W-:Y:S01]  /*e050*/  F2FP.SATFINITE.E5M2.F32.PACK_AB_MERGE_C R5, RZ, R5, RZ ;  /* 0x00000005ff05723e */ /* 0x000fe200048060ff */
[----:B------:R0:W-:Y:S01]  /*e060*/  @!P5 STG.E.U8 desc[UR20][R24.64+0xb9], R7 ;  /* 0x0000b9071800d986 */ /* 0x0001e2000c101114 */
[----:B------:R-:W-:Y:S01]  /*e070*/  FMUL R3, R3, UR32 ;  /* 0x0000002003037c20 */ /* 0x000fe20008400000 */
[----:B----4-:R-:W-:Y:S01]  /*e080*/  F2FP.SATFINITE.E5M2.F32.PACK_AB_MERGE_C R11, RZ, R6, RZ ;  /* 0x00000006ff0b723e */ /* 0x010fe200048060ff */
[----:B------:R-:W-:Y:S01]  /*e090*/  FMUL R0, R0, UR32 ;  /* 0x0000002000007c20 */ /* 0x000fe20008400000 */
[----:B------:R-:W4:Y:S01]  /*e0a0*/  LDL.LU R221, [R1+0x18] ;  /* 0x0000180001dd7983 */ /* 0x000f220000300800 */
[----:B------:R-:W-:Y:S01]  /*e0b0*/  ISETP.LT.OR P5, PT, R34, 0xc2, !P2 ;  /* 0x000000c22200780c */ /* 0x000fe200057a1670 */
[----:B------:R-:W-:Y:S01]  /*e0c0*/  FMUL R4, R4, UR32 ;  /* 0x0000002004047c20 */ /* 0x000fe20008400000 */
[----:B-1----:R-:W-:Y:S01]  /*e0d0*/  F2FP.SATFINITE.E5M2.F32.PACK_AB_MERGE_C R13, RZ, R3, RZ ;  /* 0x00000003ff0d723e */ /* 0x002fe200048060ff */
[----:B------:R1:W-:Y:S01]  /*e0e0*/  @!P6 STG.E.U8 desc[UR20][R26.64+0xb9], R5 ;  /* 0x0000b9051a00e986 */ /* 0x0003e2000c101114 */
[----:B0-----:R-:W-:Y:S01]  /*e0f0*/  F2FP.SATFINITE.E5M2.F32.PACK_AB_MERGE_C R7, RZ, R2, RZ ;  /* 0x00000002ff07723e */ /* 0x001fe200048060ff */
[----:B---3--:R-:W-:-:S02]  /*e100*/  FMUL R2, R225, UR32 ;  /* 0x00000020e1027c20 */ /* 0x008fc40008400000 */
[----:B------:R0:W-:Y:S01]  /*e110*/  @!P4 STG.E.U8 desc[UR20][R26.64+0xb8], R11 ;  /* 0x0000b80b1a00c986 */ /* 0x0001e2000c101114 */
[----:B------:R-:W-:Y:S01]  /*e120*/  FMUL R3, R224, UR32 ;  /* 0x00000020e0037c20 */ /* 0x000fe20008400000 */
[C---:B------:R-:W-:Y:S02]  /*e130*/  ISETP.LT.OR P4, PT, R34.reuse, 0xc1, !P2 ;  /* 0x000000c12200780c */ /* 0x040fe40005781670 */
[----:B------:R-:W3:Y:S01]  /*e140*/  LDL.LU R225, [R1+0x1c] ;  /* 0x00001c0001e17983 */ /* 0x000ee20000300800 */
[----:B------:R-:W-:Y:S02]  /*e150*/  F2FP.SATFINITE.E5M2.F32.PACK_AB_MERGE_C R9, RZ, R4, RZ ;  /* 0x00000004ff09723e */ /* 0x000fe400048060ff */
[----:B-1----:R-:W-:Y:S01]  /*e160*/  F2FP.SATFINITE.E5M2.F32.PACK_AB_MERGE_C R5, RZ, R0, RZ ;  /* 0x00000000ff05723e */ /* 0x002fe200048060ff */
[----:B------:R-:W3:Y:S01]  /*e170*/  LDL.LU R224, [R1+0x20] ;  /* 0x0000200001e07983 */ /* 0x000ee20000300800 */
[----:B------:R-:W-:Y:S01]  /*e180*/  FMUL R0, R227, UR32 ;  /* 0x00000020e3007c20 */ /* 0x000fe20008400000 */
[----:B------:R-:W-:-:S02]  /*e190*/  ISETP.LT.OR P6, PT, R34, 0xc1, !P1 ;  /* 0x000000c12200780c */ /* 0x000fc40004fc1670 */
[----:B0-----:R-:W-:Y:S01]  /*e1a0*/  F2FP.SATFINITE.E5M2.F32.PACK_AB_MERGE_C R11, RZ, R2, RZ ;  /* 0x00000002ff0b723e */ /* 0x001fe200048060ff */
[----:B------:R-:W3:Y:S01]  /*e1b0*/  LDL.LU R227, [R1+0x24] ;  /* 0x0000240001e37983 */ /* 0x000ee20000300800 */
[----:B------:R-:W-:-:S03]  /*e1c0*/  FMUL R2, R226, UR32 ;  /* 0x00000020e2027c20 */ /* 0x000fc60008400000 */
[----:B------:R-:W3:Y:S04]  /*e1d0*/  LDL.LU R226, [R1+0x28] ;  /* 0x0000280001e27983 */ /* 0x000ee80000300800 */
[----:B------:R-:W-:Y:S01]  /*e1e0*/  @!P5 STG.E.U8 desc[UR20][R24.64+0xc1], R13 ;  /* 0x0000c10d1800d986 */ /* 0x000fe2000c101114 */
[----:B------:R-:W-:-:S03]  /*e1f0*/  ISETP.LT.OR P5, PT, R34, 0xc2, !P1 ;  /* 0x000000c22200780c */ /* 0x000fc60004fa1670 */
[----:B------:R0:W-:Y:S01]  /*e200*/  @!P4 STG.E.U8 desc[UR20][R24.64+0xc0], R9 ;  /* 0x0000c0091800c986 */ /* 0x0001e2000c101114 */
[----:B------:R-:W-:-:S03]  /*e210*/  ISETP.LT.OR P4, PT, R34, 0xc9, !P2 ;  /* 0x000000c92200780c */ /* 0x000fc60005781670 */
[----:B------:R1:W-:Y:S01]  /*e220*/  @!P6 STG.E.U8 desc[UR20][R26.64+0xc0], R7 ;  /* 0x0000c0071a00e986 */ /* 0x0003e2000c101114 */
[----:B------:R-:W-:-:S03]  /*e230*/  ISETP.LT.OR P6, PT, R34, 0xca, !P2 ;  /* 0x000000ca2200780c */ /* 0x000fc600057c1670 */
[----:B------:R-:W3:Y:S04]  /*e240*/  LDL.LU R220, [R1+0x2c] ;  /* 0x00002c0001dc7983 */ /* 0x000ee80000300800 */
[----:B------:R2:W-:Y:S01]  /*e250*/  @!P5 STG.E.U8 desc[UR20][R26.64+0xc1], R5 ;  /* 0x0000c1051a00d986 */ /* 0x0005e2000c101114 */
[----:B0-----:R-:W-:-:S03]  /*e260*/  F2FP.SATFINITE.E5M2.F32.PACK_AB_MERGE_C R9, RZ, R3, RZ ;  /* 0x00000003ff09723e */ /* 0x001fc600048060ff */
[----:B------:R-:W-:Y:S01]  /*e270*/  @!P4 STG.E.U8 desc[UR20][R24.64+0xc8], R11 ;  /* 0x0000c80b1800c986 */ /* 0x000fe2000c101114 */
[----:B------:R-:W-:Y:S02]  /*e280*/  ISETP.LT.OR P4, PT, R34, 0xc9, !P1 ;  /* 0x000000c92200780c */ /* 0x000fe40004f81670 */
[----:B-1----:R-:W-:Y:S02]  /*e290*/  F2FP.SATFINITE.E5M2.F32.PACK_AB_MERGE_C R7, RZ, R0, RZ ;  /* 0x00000000ff07723e */ /* 0x002fe400048060ff */
[----:B------:R-:W-:Y:S01]  /*e2a0*/  F2FP.SATFINITE.E5M2.F32.PACK_AB_MERGE_C R13, RZ, R2, RZ ;  /* 0x00000002ff0d723e */ /* 0x000fe200048060ff */
[----:B------:R0:W-:Y:S08]  /*e2b0*/  @!P6 STG.E.U8 desc[UR20][R24.64+0xc9], R9 ;  /* 0x0000c9091800e986 */ /* 0x0001f0000c101114 */
[----:B------:R1:W-:Y:S01]  /*e2c0*/  @!P4 STG.E.U8 desc[UR20][R26.64+0xc8], R7 ;  /* 0x0000c8071a00c986 */ /* 0x0003e2000c101114 */
[----:B------:R-:W-:Y:S01]  /*e2d0*/  FMUL R0, R223, UR32 ;  /* 0x00000020df007c20 */ /* 0x000fe20008400000 */
[----:B--2---:R-:W-:-:S02]  /*e2e0*/  FMUL R3, R222, UR32 ;  /* 0x00000020de037c20 */ /* 0x004fc40008400000 */
[----:B------:R-:W2:Y:S03]  /*e2f0*/  LDL.LU R222, [R1+0x30] ;  /* 0x0000300001de7983 */ /* 0x000ea60000300800 */
[----:B------:R-:W-:Y:S01]  /*e300*/  F2FP.SATFINITE.E5M2.F32.PACK_AB_MERGE_C R5, RZ, R3, RZ ;  /* 0x00000003ff05723e */ /* 0x000fe200048060ff */
[----:B------:R-:W2:Y:S01]  /*e310*/  LDL.LU R223, [R1+0x34] ;  /* 0x0000340001df7983 */ /* 0x000ea20000300800 */
[----:B----4-:R-:W-:Y:S01]  /*e320*/  FMUL R2, R221, UR32 ;  /* 0x00000020dd027c20 */ /* 0x010fe20008400000 */
[----:B0-----:R-:W-:-:S04]  /*e330*/  F2FP.SATFINITE.E5M2.F32.PACK_AB_MERGE_C R9, RZ, R0, RZ ;  /* 0x00000000ff09723e */ /* 0x001fc800048060ff */
[----:B------:R-:W-:Y:S01]  /*e340*/  F2FP.SATFINITE.E5M2.F32.PACK_AB_MERGE_C R11, RZ, R2, RZ ;  /* 0x00000002ff0b723e */ /* 0x000fe200048060ff */
[----:B---3--:R-:W-:Y:S02]  /*e350*/  FMUL R3, R225, UR32 ;  /* 0x00000020e1037c20 */ /* 0x008fe40008400000 */
[----:B------:R-:W3:Y:S01]  /*e360*/  LDL.LU R225, [R1+0x38] ;  /* 0x0000380001e17983 */ /* 0x000ee20000300800 */
[----:B------:R-:W-:Y:S02]  /*e370*/  FMUL R0, R224, UR32 ;  /* 0x00000020e0007c20 */ /* 0x000fe40008400000 */
[----:B-1----:R-:W-:Y:S01]  /*e380*/  F2FP.SATFINITE.E5M2.F32.PACK_AB_MERGE_C R7, RZ, R3, RZ ;  /* 0x00000003ff07723e */ /* 0x002fe200048060ff */
[----:B------:R-:W4:Y:S01]  /*e390*/  LDL.LU R224, [R1+0x3c] ;  /* 0x00003c0001e07983 */ /* 0x000f220000300800 */
[----:B------:R-:W-:-:S03]  /*e3a0*/  FMUL R2, R227, UR32 ;  /* 0x00000020e3027c20 */ /* 0x000fc60008400000 */
[----:B------:R-:W4:Y:S01]  /*e3b0*/  LDL.LU R227, [R1+0x40] ;  /* 0x0000400001e37983 */ /* 0x000f220000300800 */
[----:B------:R-:W-:-:S03]  /*e3c0*/  FMUL R3, R226, UR32 ;  /* 0x00000020e2037c20 */ /* 0x000fc60008400000 */
[----:B------:R-:W4:Y:S01]  /*e3d0*/  LDL.LU R226, [R1+0x44] ;  /* 0x0000440001e27983 */ /* 0x000f220000300800 */
[C---:B------:R-:W-:Y:S02]  /*e3e0*/  ISETP.LT.OR P5, PT, R34.reuse, 0xca, !P1 ;  /* 0x000000ca2200780c */ /* 0x040fe40004fa1670 */
[C---:B------:R-:W-:Y:S01]  /*e3f0*/  ISETP.LT.OR P6, PT, R34.reuse, 0xd1, !P2 ;  /* 0x000000d12200780c */ /* 0x040fe200057c1670 */
[----:B------:R-:W4:Y:S01]  /*e400*/  LDL.LU R219, [R1+0x48] ;  /* 0x0000480001db7983 */ /* 0x000f220000300800 */
[----:B------:R-:W-:-:S03]  /*e410*/  ISETP.LT.OR P4, PT, R34, 0xd1, !P1 ;  /* 0x000000d12200780c */ /* 0x000fc60004f81670 */
[----:B------:R-:W4:Y:S04]  /*e420*/  LDL.LU R218, [R1+0x4c] ;  /* 0x00004c0001da7983 */ /* 0x000f280000300800 */
[----:B------:R-:W4:Y:S04]  /*e430*/  LDL.LU R221, [R1+0x50] ;  /* 0x0000500001dd7983 */ /* 0x000f280000300800 */
[----:B------:R0:W-:Y:S01]  /*e440*/  @!P5 STG.E.U8 desc[UR20][R26.64+0xc9], R13 ;  /* 0x0000c90d1a00d986 */ /* 0x0001e2000c101114 */
[----:B------:R-:W-:-:S03]  /*e450*/  ISETP.LT.OR P5, PT, R34, 0xd2, !P2 ;  /* 0x000000d22200780c */ /* 0x000fc600057a1670 */
[----:B------:R1:W-:Y:S01]  /*e460*/  @!P6 STG.E.U8 desc[UR20][R24.64+0xd0], R5 ;  /* 0x0000d0051800e986 */ /* 0x0003e2000c101114 */
[----:B------:R-:W-:Y:S02]  /*e470*/  ISETP.LT.OR P6, PT, R34, 0xd2, !P1 ;  /* 0x000000d22200780c */ /* 0x000fe40004fc1670 */
[----:B0-----:R-:W-:-:S07]  /*e480*/  F2FP.SATFINITE.E5M2.F32.PACK_AB_MERGE_C R13, RZ, R2, RZ ;  /* 0x00000002ff0d723e */ /* 0x001fce00048060ff */
[----:B------:R0:W-:Y:S01]  /*e490*/  @!P5 STG.E.U8 desc[UR20][R24.64+0xd1], R9 ;  /* 0x0000d1091800d986 */ /* 0x0001e2000c101114 */
[C---:B------:R-:W-:Y:S02]  /*e4a0*/  ISETP.LT.OR P5, PT, R34.reuse, 0xda, !P2 ;  /* 0x000000da2200780c */ /* 0x040fe400057a1670 */
[----:B-1----:R-:W-:Y:S01]  /*e4b0*/  F2FP.SATFINITE.E5M2.F32.PACK_AB_MERGE_C R5, RZ, R0, RZ ;  /* 0x00000000ff05723e */ /* 0x002fe200048060ff */
[----:B------:R-:W-:Y:S01]  /*e4c0*/  @!P4 STG.E.U8 desc[UR20][R26.64+0xd0], R11 ;  /* 0x0000d00b1a00c986 */ /* 0x000fe2000c101114 */
[----:B------:R-:W-:Y:S01]  /*e4d0*/  ISETP.LT.OR P4, PT, R34, 0xd9, !P2 ;  /* 0x000000d92200780c */ /* 0x000fe20005781670 */
[----:B------:R-:W-:Y:S02]  /*e4e0*/  FMUL R0, R220, UR32 ;  /* 0x00000020dc007c20 */ /* 0x000fe40008400000 */
[----:B------:R1:W-:Y:S01]  /*e4f0*/  @!P6 STG.E.U8 desc[UR20][R26.64+0xd1], R7 ;  /* 0x0000d1071a00e986 */ /* 0x0003e2000c101114 */
[----:B------:R-:W-:-:S03]  /*e500*/  ISETP.LT.OR P6, PT, R34, 0xd9, !P1 ;  /* 0x000000d92200780c */ /* 0x000fc60004fc1670 */
[----:B------:R-:W4:Y:S01]  /*e510*/  LDL.LU R220, [R1+0x54] ;  /* 0x0000540001dc7983 */ /* 0x000f220000300800 */
[----:B0-----:R-:W-:-:S03]  /*e520*/  F2FP.SATFINITE.E5M2.F32.PACK_AB_MERGE_C R9, RZ, R3, RZ ;  /* 0x00000003ff09723e */ /* 0x001fc600048060ff */
[----:B------:R-:W-:Y:S01]  /*e530*/  @!P5 STG.E.U8 desc[UR20][R24.64+0xd9], R13 ;  /* 0x0000d90d1800d986 */ /* 0x000fe2000c101114 */
[----:B-1----:R-:W-:-:S03]  /*e540*/  F2FP.SATFINITE.E5M2.F32.PACK_AB_MERGE_C R7, RZ, R0, RZ ;  /* 0x00000000ff07723e */ /* 0x002fc600048060ff */
[----:B------:R0:W-:Y:S04]  /*e550*/  @!P4 STG.E.U8 desc[UR20][R24.64+0xd8], R5 ;  /* 0x0000d8051800c986 */ /* 0x0001e8000c101114 */
[----:B------:R1:W-:Y:S01]  /*e560*/  @!P6 STG.E.U8 desc[UR20][R26.64+0xd8], R9 ;  /* 0x0000d8091a00e986 */ /* 0x0003e2000c101114 */
[----:B--2---:R-:W-:-:S03]  /*e570*/  FMUL R2, R222, UR32 ;  /* 0x00000020de027c20 */ /* 0x004fc60008400000 */
[----:B------:R-:W2:Y:S01]  /*e580*/  LDL.LU R222, [R1+0x58] ;  /* 0x0000580001de7983 */ /* 0x000ea20000300800 */
[----:B------:R-:W-:Y:S01]  /*e590*/  FMUL R3, R223, UR32 ;  /* 0x00000020df037c20 */ /* 0x000fe20008400000 */
[----:B------:R-:W-:Y:S02]  /*e5a0*/  F2FP.SATFINITE.E5M2.F32.PACK_AB_MERGE_C R11, RZ, R2, RZ ;  /* 0x00000002ff0b723e */ /* 0x000fe400048060ff */
[----:B------:R-:W2:Y:S02]  /*e5b0*/  LDL.LU R223, [R1+0x5c] ;  /* 0x00005c0001df7983 */ /* 0x000ea40000300800 */
[----:B0-----:R-:W-:Y:S01]  /*e5c0*/  F2FP.SATFINITE.E5M2.F32.PACK_AB_MERGE_C R5, RZ, R3, RZ ;  /* 0x00000003ff05723e */ /* 0x001fe200048060ff */
[----:B---3--:R-:W-:Y:S02]  /*e5d0*/  FMUL R0, R225, UR32 ;  /* 0x00000020e1007c20 */ /* 0x008fe40008400000 */
[----:B------:R-:W3:Y:S01]  /*e5e0*/  LDL.LU R225, [R1+0x60] ;  /* 0x0000600001e17983 */ /* 0x000ee20000300800 */
[----:B----4-:R-:W-:-:S02]  /*e5f0*/  FMUL R2, R224, UR32 ;  /* 0x00000020e0027c20 */ /* 0x010fc40008400000 */
[----:B-1----:R-:W-:Y:S01]  /*e600*/  F2FP.SATFINITE.E5M2.F32.PACK_AB_MERGE_C R9, RZ, R0, RZ ;  /* 0x00000000ff09723e */ /* 0x002fe200048060ff */
[----:B------:R-:W4:Y:S01]  /*e610*/  LDL.LU R224, [R1+0x64] ;  /* 0x0000640001e07983 */ /* 0x000f220000300800 */
[----:B------:R-:W-:-:S03]  /*e620*/  FMUL R3, R227, UR32 ;  /* 0x00000020e3037c20 */ /* 0x000fc60008400000 */
[----:B------:R-:W4:Y:S01]  /*e630*/  LDL.LU R227, [R1+0x68] ;  /* 0x0000680001e37983 */ /* 0x000f220000300800 */
[----:B------:R-:W-:-:S03]  /*e640*/  FMUL R0, R226, UR32 ;  /* 0x00000020e2007c20 */ /* 0x000fc60008400000 */
[----:B------:R-:W4:Y:S01]  /*e650*/  LDL.LU R226, [R1+0x6c] ;  /* 0x00006c0001e27983 */ /* 0x000f220000300800 */
[C---:B------:R-:W-:Y:S02]  /*e660*/  ISETP.LT.OR P5, PT, R34.reuse, 0xda, !P1 ;  /* 0x000000da2200780c */ /* 0x040fe40004fa1670 */
[C---:B------:R-:W-:Y:S02]  /*e670*/  ISETP.LT.OR P4, PT, R34.reuse, 0xe1, !P2 ;  /* 0x000000e12200780c */ /* 0x040fe40005781670 */
[----:B------:R-:W-:-:S09]  /*e680*/  ISETP.LT.OR P6, PT, R34, 0xe2, !P2 ;  /* 0x000000e22200780c */ /* 0x000fd200057c1670 */
[----:B------:R0:W-:Y:S01]  /*e690*/  @!P5 STG.E.U8 desc[UR20][R26.64+0xd9], R7 ;  /* 0x0000d9071a00d986 */ /* 0x0001e2000c101114 */
[----:B------:R-:W-:-:S03]  /*e6a0*/  ISETP.LT.OR P5, PT, R34, 0xe2, !P1 ;  /* 0x000000e22200780c */ /* 0x000fc60004fa1670 */
[----:B------:R-:W-:Y:S01]  /*e6b0*/  @!P4 STG.E.U8 desc[UR20][R24.64+0xe0], R11 ;  /* 0x0000e00b1800c986 */ /* 0x000fe2000c101114 */
[----:B------:R-:W-:-:S03]  /*e6c0*/  ISETP.LT.OR P4, PT, R34, 0xe1, !P1 ;  /* 0x000000e12200780c */ /* 0x000fc60004f81670 */
[----:B------:R1:W-:Y:S01]  /*e6d0*/  @!P6 STG.E.U8 desc[UR20][R24.64+0xe1], R5 ;  /* 0x0000e1051800e986 */ /* 0x0003e2000c101114 */
[----:B------:R-:W-:Y:S02]  /*e6e0*/  ISETP.LT.OR P6, PT, R34, 0xe9, !P2 ;  /* 0x000000e92200780c */ /* 0x000fe400057c1670 */
[----:B------:R-:W-:Y:S02]  /*e6f0*/  F2FP.SATFINITE.E5M2.F32.PACK_AB_MERGE_C R13, RZ, R2, RZ ;  /* 0x00000002ff0d723e */ /* 0x000fe400048060ff */
[----:B0-----:R-:W-:-:S03]  /*e700*/  F2FP.SATFINITE.E5M2.F32.PACK_AB_MERGE_C R7, RZ, R3, RZ ;  /* 0x00000003ff07723e */ /* 0x001fc600048060ff */
[----:B------:R-:W-:Y:S01]  /*e710*/  @!P5 STG.E.U8 desc[UR20][R26.64+0xe1], R13 ;  /* 0x0000e10d1a00d986 */ /* 0x000fe2000c101114 */
[----:B------:R-:W-:-:S03]  /*e720*/  ISETP.LT.OR P5, PT, R34, 0xea, !P2 ;  /* 0x000000ea2200780c */ /* 0x000fc600057a1670 */
[----:B------:R0:W-:Y:S01]  /*e730*/  @!P4 STG.E.U8 desc[UR20][R26.64+0xe0], R9 ;  /* 0x0000e0091a00c986 */ /* 0x0001e2000c101114 */
[----:B------:R-:W-:-:S03]  /*e740*/  ISETP.LT.OR P4, PT, R34, 0xe9, !P1 ;  /* 0x000000e92200780c */ /* 0x000fc60004f81670 */
[----:B------:R0:W-:Y:S01]  /*e750*/  @!P6 STG.E.U8 desc[UR20][R24.64+0xe8], R7 ;  /* 0x0000e8071800e986 */ /* 0x0001e2000c101114 */
[----:B------:R-:W-:Y:S01]  /*e760*/  ISETP.LT.OR P6, PT, R34, 0xea, !P1 ;  /* 0x000000ea2200780c */ /* 0x000fe20004fc1670 */
[----:B------:R-:W-:Y:S01]  /*e770*/  FMUL R2, R219, UR32 ;  /* 0x00000020db027c20 */ /* 0x000fe20008400000 */
[----:B------:R-:W-:Y:S01]  /*e780*/  FMUL R3, R218, UR32 ;  /* 0x00000020da037c20 */ /* 0x000fe20008400000 */
[----:B-1----:R-:W-:-:S03]  /*e790*/  F2FP.SATFINITE.E5M2.F32.PACK_AB_MERGE_C R5, RZ, R0, RZ ;  /* 0x00000000ff05723e */ /* 0x002fc600048060ff */
[----:B------:R-:W-:Y:S02]  /*e7a0*/  F2FP.SATFINITE.E5M2.F32.PACK_AB_MERGE_C R11, RZ, R2, RZ ;  /* 0x00000002ff0b723e */ /* 0x000fe400048060ff */
[----:B0-----:R-:W-:Y:S01]  /*e7b0*/  F2FP.SATFINITE.E5M2.F32.PACK_AB_MERGE_C R9, RZ, R3, RZ ;  /* 0x00000003ff09723e */ /* 0x001fe200048060ff */
[----:B------:R-:W-:Y:S01]  /*e7c0*/  @!P5 STG.E.U8 desc[UR20][R24.64+0xe9], R5 ;  /* 0x0000e9051800d986 */ /* 0x000fe2000c101114 */
[----:B------:R-:W-:-:S03]  /*e7d0*/  ISETP.LT.OR P5, PT, R34, 0xf2, !P2 ;  /* 0x000000f22200780c */ /* 0x000fc600057a1670 */
[----:B------:R-:W-:Y:S01]  /*e7e0*/  @!P4 STG.E.U8 desc[UR20][R26.64+0xe8], R11 ;  /* 0x0000e80b1a00c986 */ /* 0x000fe2000c101114 */
[----:B------:R-:W-:-:S03]  /*e7f0*/  ISETP.LT.OR P4, PT, R34, 0xf1, !P2 ;  /* 0x000000f12200780c */ /* 0x000fc60005781670 */
[----:B------:R-:W-:Y:S01]  /*e800*/  @!P6 STG.E.U8 desc[UR20][R26.64+0xe9], R9 ;  /* 0x0000e9091a00e986 */ /* 0x000fe2000c101114 */
[----:B------:R-:W-:Y:S01]  /*e810*/  ISETP.LT.OR P6, PT, R34, 0xf1, !P1 ;  /* 0x000000f12200780c */ /* 0x000fe20004fc1670 */
[----:B------:R-:W-:Y:S01]  /*e820*/  FMUL R0, R221, UR32 ;  /* 0x00000020dd007c20 */ /* 0x000fe20008400000 */
[----:B------:R-:W-:-:S04]  /*e830*/  FMUL R2, R220, UR32 ;  /* 0x00000020dc027c20 */ /* 0x000fc80008400000 */
[----:B------:R-:W-:Y:S02]  /*e840*/  F2FP.SATFINITE.E5M2.F32.PACK_AB_MERGE_C R7, RZ, R0, RZ ;  /* 0x00000000ff07723e */ /* 0x000fe400048060ff */
[----:B------:R-:W-:-:S03]  /*e850*/  F2FP.SATFINITE.E5M2.F32.PACK_AB_MERGE_C R13, RZ, R2, RZ ;  /* 0x00000002ff0d723e */ /* 0x000fc600048060ff */
[----:B------:R0:W-:Y:S01]  /*e860*/  @!P4 STG.E.U8 desc[UR20][R24.64+0xf0], R7 ;  /* 0x0000f0071800c986 */ /* 0x0001e2000c101114 */
[----:B------:R-:W-:-:S03]  /*e870*/  ISETP.LT.OR P4, PT, R34, 0xf2, !P1 ;  /* 0x000000f22200780c */ /* 0x000fc60004f81670 */
[----:B------:R1:W-:Y:S01]  /*e880*/  @!P5 STG.E.U8 desc[UR20][R24.64+0xf1], R13 ;  /* 0x0000f10d1800d986 */ /* 0x0003e2000c101114 */
[C---:B------:R-:W-:Y:S02]  /*e890*/  ISETP.LT.OR P5, PT, R34.reuse, 0xf9, !P2 ;  /* 0x000000f92200780c */ /* 0x040fe400057a1670 */
[----:B------:R-:W-:Y:S01]  /*e8a0*/  ISETP.LT.OR P2, PT, R34, 0xfa, !P2 ;  /* 0x000000fa2200780c */ /* 0x000fe20005741670 */
[----:B--2---:R-:W-:-:S05]  /*e8b0*/  FMUL R3, R222, UR32 ;  /* 0x00000020de037c20 */ /* 0x004fca0008400000 */
[----:B------:R-:W-:Y:S01]  /*e8c0*/  F2FP.SATFINITE.E5M2.F32.PACK_AB_MERGE_C R15, RZ, R3, RZ ;  /* 0x00000003ff0f723e */ /* 0x000fe200048060ff */
[----:B------:R-:W-:-:S04]  /*e8d0*/  FMUL R0, R223, UR32 ;  /* 0x00000020df007c20 */ /* 0x000fc80008400000 */
[----:B------:R1:W-:Y:S01]  /*e8e0*/  @!P6 STG.E.U8 desc[UR20][R26.64+0xf0], R15 ;  /* 0x0000f00f1a00e986 */ /* 0x0003e2000c101114 */
[C---:B------:R-:W-:Y:S02]  /*e8f0*/  ISETP.LT.OR P6, PT, R34.reuse, 0xf9, !P1 ;  /* 0x000000f92200780c */ /* 0x040fe40004fc1670 */
[----:B------:R-:W-:Y:S02]  /*e900*/  ISETP.LT.OR P1, PT, R34, 0xfa, !P1 ;  /* 0x000000fa2200780c */ /* 0x000fe40004f21670 */
[----:B0-----:R-:W-:Y:S01]  /*e910*/  F2FP.SATFINITE.E5M2.F32.PACK_AB_MERGE_C R7, RZ, R0, RZ ;  /* 0x00000000ff07723e */ /* 0x001fe200048060ff */
[----:B---3--:R-:W-:Y:S01]  /*e920*/  FMUL R2, R225, UR32 ;  /* 0x00000020e1027c20 */ /* 0x008fe20008400000 */
[----:B----4-:R-:W-:-:S04]  /*e930*/  FMUL R3, R224, UR32 ;  /* 0x00000020e0037c20 */ /* 0x010fc80008400000 */
[----:B------:R-:W-:Y:S01]  /*e940*/  F2FP.SATFINITE.E5M2.F32.PACK_AB_MERGE_C R9, RZ, R2, RZ ;  /* 0x00000002ff09723e */ /* 0x000fe200048060ff */
[----:B------:R-:W-:Y:S01]  /*e950*/  FMUL R4, R227, UR32 ;  /* 0x00000020e3047c20 */ /* 0x000fe20008400000 */
[----:B------:R-:W-:Y:S01]  /*e960*/  FMUL R5, R226, UR32 ;  /* 0x00000020e2057c20 */ /* 0x000fe20008400000 */
[----:B------:R-:W-:-:S03]  /*e970*/  F2FP.SATFINITE.E5M2.F32.PACK_AB_MERGE_C R3, RZ, R3, RZ ;  /* 0x00000003ff03723e */ /* 0x000fc600048060ff */
[----:B------:R-:W-:Y:S02]  /*e980*/  F2FP.SATFINITE.E5M2.F32.PACK_AB_MERGE_C R11, RZ, R4, RZ ;  /* 0x00000004ff0b723e */ /* 0x000fe400048060ff */
[----:B------:R-:W-:Y:S01]  /*e990*/  F2FP.SATFINITE.E5M2.F32.PACK_AB_MERGE_C R5, RZ, R5, RZ ;  /* 0x00000005ff05723e */ /* 0x000fe200048060ff */
[----:B------:R1:W-:Y:S04]  /*e9a0*/  @!P4 STG.E.U8 desc[UR20][R26.64+0xf1], R7 ;  /* 0x0000f1071a00c986 */ /* 0x0003e8000c101114 */
[----:B------:R1:W-:Y:S04]  /*e9b0*/  @!P5 STG.E.U8 desc[UR20][R24.64+0xf8], R9 ;  /* 0x0000f8091800d986 */ /* 0x0003e8000c101114 */
[----:B------:R1:W-:Y:S04]  /*e9c0*/  @!P2 STG.E.U8 desc[UR20][R24.64+0xf9], R3 ;  /* 0x0000f9031800a986 */ /* 0x0003e8000c101114 */
[----:B------:R1:W-:Y:S04]  /*e9d0*/  @!P6 STG.E.U8 desc[UR20][R26.64+0xf8], R11 ;  /* 0x0000f80b1a00e986 */ /* 0x0003e8000c101114 */
[----:B------:R1:W-:Y:S02]  /*e9e0*/  @!P1 STG.E.U8 desc[UR20][R26.64+0xf9], R5 ;  /* 0x0000f9051a009986 */ /* 0x0003e4000c101114 */
.L_x_297:
[----:B------:R-:W-:Y:S05]  /*e9f0*/  BSYNC B0 ;  /* 0x0000000000007941 */ /* 0x000fea0003800000 */
.L_x_39:
[----:B------:R-:W2:Y:S01]  /*ea00*/  LDL.LU R22, [R1+0x78] ;  /* 0x0000780001167983 */ /* 0x000ea20000300800 */
[----:B01---5:R-:W-:Y:S01]  /*ea10*/  IMAD.U32 R3, RZ, RZ, UR12 ;  /* 0x0000000cff037e24 */ /* 0x023fe2000f8e00ff */
[----:B------:R-:W-:Y:S02]  /*ea20*/  ULDC.64 UR6, c[0x0][0x650] ;  /* 0x0001940000067ab9 */ /* 0x000fe40000000a00 */
[----:B------:R-:W3:Y:S01]  /*ea30*/  LDL.LU R19, [R1+0x7c] ;  /* 0x00007c0001137983 */ /* 0x000ee20000300800 */
[----:B------:R-:W-:Y:S01]  /*ea40*/  IMAD.U32 R0, RZ, RZ, UR16 ;  /* 0x00000010ff007e24 */ /* 0x000fe2000f8e00ff */
[----:B------:R0:W-:Y:S01]  /*ea50*/  SYNCS.ARRIVE.TRANS64.A1T0 RZ, [R3+UR28], RZ ;  /* 0x000000ff03ff79a7 */ /* 0x0001e2000810001c */
[----:B------:R-:W-:Y:S02]  /*ea60*/  IMAD.U32 R2, RZ, RZ, UR16 ;  /* 0x00000010ff027e24 */ /* 0x000fe4000f8e00ff */
[----:B------:R-:W-:Y:S02]  /*ea70*/  IMAD.MOV.U32 R4, RZ, RZ, -0x1 ;  /* 0xffffffffff047424 */ /* 0x000fe400078e00ff */
[----:B0-----:R-:W-:Y:S01]  /*ea80*/  IMAD.U32 R3, RZ, RZ, UR13 ;  /* 0x0000000dff037e24 */ /* 0x001fe2000f8e00ff */
[----:B---3--:R-:W-:-:S02]  /*ea90*/  LEA R19, P1, R0, R19, 0x1 ;  /* 0x0000001300137211 */ /* 0x008fc400078208ff */
[----:B------:R-:W-:Y:S02]  /*eaa0*/  PRMT R0, RZ, 0x7610, R0 ;  /* 0x00007610ff007816 */ /* 0x000fe40000000000 */
[----:B--2---:R-:W-:Y:S01]  /*eab0*/  LEA.HI.X R22, R2, R22, R3, 0x1, P1 ;  /* 0x0000001602167211 */ /* 0x004fe200008f0c03 */
[----:B------:R-:W-:Y:S01]  /*eac0*/  IMAD.MOV.U32 R2, RZ, RZ, -0x1 ;  /* 0xffffffffff027424 */ /* 0x000fe200078e00ff */
[----:B------:R0:W-:Y:S01]  /*ead0*/  STL [R1+0x7c], R19 ;  /* 0x00007c1301007387 */ /* 0x0001e20000100800 */
[----:B------:R-:W-:Y:S01]  /*eae0*/  IMAD.MOV.U32 R3, RZ, RZ, -0x1 ;  /* 0xffffffffff037424 */ /* 0x000fe200078e00ff */
[----:B------:R-:W-:Y:S02]  /*eaf0*/  ISETP.GE.U32.AND P1, PT, R19, UR6, PT ;  /* 0x0000000613007c0c */ /* 0x000fe4000bf26070 */
[----:B------:R0:W-:Y:S02]  /*eb00*/  STL [R1+0x78], R22 ;  /* 0x0000781601007387 */ /* 0x0001e40000100800 */
[----:B------:R-:W-:-:S02]  /*eb10*/  ISETP.GE.U32.AND.EX P1, PT, R22, UR7, PT, P1 ;  /* 0x0000000716007c0c */ /* 0x000fc4000bf26110 */
[----:B------:R0:W-:Y:S04]  /*eb20*/  STL [R1+0x80], R4 ;  /* 0x0000800401007387 */ /* 0x0001e80000100800 */
[----:B------:R0:W-:Y:S04]  /*eb30*/  STL [R1+0x70], R2 ;  /* 0x0000700201007387 */ /* 0x0001e80000100800 */
[----:B------:R0:W-:Y:S03]  /*eb40*/  STL [R1+0x84], R3 ;  /* 0x0000840301007387 */ /* 0x0001e60000100800 */
[----:B------:R-:W-:Y:S05]  /*eb50*/  @P1 BRA `(.L_x_298) ;  /* 0x0000000400741947 */ /* 0x000fea0003800000 */
[----:B------:R-:W1:Y:S01]  /*eb60*/  S2R R14, SR_CTAID.X ;  /* 0x00000000000e7919 */ /* 0x000e620000002500 */
[----:B------:R-:W2:Y:S01]  /*eb70*/  LDC.64 R8, c[0x0][0x628] ;  /* 0x00018a00ff087b82 */ /* 0x000ea20000000a00 */
[----:B------:R-:W-:Y:S01]  /*eb80*/  ULDC UR6, c[0x0][0x150] ;  /* 0x0000540000067ab9 */ /* 0x000fe20000000800 */
[----:B------:R-:W-:Y:S01]  /*eb90*/  IMAD.MOV.U32 R6, RZ, RZ, R19 ;  /* 0x000000ffff067224 */ /* 0x000fe200078e0013 */
[----:B------:R-:W3:Y:S01]  /*eba0*/  S2R R16, SR_CTAID.Y ;  /* 0x0000000000107919 */ /* 0x000ee20000002600 */
[----:B------:R-:W-:-:S04]  /*ebb0*/  IMAD.MOV.U32 R7, RZ, RZ, R22 ;  /* 0x000000ffff077224 */ /* 0x000fc800078e0016 */
[----:B------:R-:W0:Y:S08]  /*ebc0*/  LDC R17, c[0x0][0x144] ;  /* 0x00005100ff117b82 */ /* 0x000e300000000800 */
[----:B------:R-:W0:Y:S08]  /*ebd0*/  LDC R10, c[0x0][0x630] ;  /* 0x00018c00ff0a7b82 */ /* 0x000e300000000800 */
[----:B------:R-:W0:Y:S01]  /*ebe0*/  LDC.64 R12, c[0x0][0x620] ;  /* 0x00018800ff0c7b82 */ /* 0x000e220000000a00 */
[----:B--2---:R-:W-:-:S04]  /*ebf0*/  ISETP.NE.U32.AND P1, PT, R8, RZ, PT ;  /* 0x000000ff0800720c */ /* 0x004fc80003f25070 */
[----:B------:R-:W-:Y:S02]  /*ec00*/  ISETP.NE.AND.EX P1, PT, R9, RZ, PT, P1 ;  /* 0x000000ff0900720c */ /* 0x000fe40003f25310 */
[----:B-1----:R-:W-:-:S05]  /*ec10*/  I2FP.F32.U32 R0, R14 ;  /* 0x0000000e00007245 */ /* 0x002fca0000201000 */
[----:B------:R-:W-:-:S04]  /*ec20*/  FMUL R0, R0, UR6 ;  /* 0x0000000600007c20 */ /* 0x000fc80008400000 */
[----:B------:R1:W2:Y:S02]  /*ec30*/  F2I.U32.TRUNC.NTZ R15, R0 ;  /* 0x00000000000f7305 */ /* 0x0002a4000020f000 */
[----:B---3--:R-:W-:Y:S05]  /*ec40*/  @!P1 BRA `(.L_x_299) ;  /* 0x0000000000289947 */ /* 0x008fea0003800000 */
[----:B-1----:R-:W1:Y:S02]  /*ec50*/  LDC R0, c[0x0][0x634] ;  /* 0x00018d00ff007b82 */ /* 0x002e640000000800 */
[----:B-1----:R-:W-:-:S05]  /*ec60*/  IADD3 R7, P1, R19, R0, RZ ;  /* 0x0000000013077210 */ /* 0x002fca0007f3e0ff */
[----:B------:R-:W-:-:S04]  /*ec70*/  IMAD.X R11, RZ, RZ, R22, P1 ;  /* 0x000000ffff0b7224 */ /* 0x000fc800008e0616 */
[----:B0-----:R-:W-:-:S04]  /*ec80*/  IMAD.WIDE.U32 R2, R11, R8, RZ ;  /* 0x000000080b027225 */ /* 0x001fc800078e00ff */
[----:B------:R-:W-:-:S04]  /*ec90*/  IMAD.WIDE.U32 R4, P1, R7, R9, R2 ;  /* 0x0000000907047225 */ /* 0x000fc80007820002 */
[----:B------:R-:W-:-:S04]  /*eca0*/  IMAD.WIDE.U32 R2, R7, R8, RZ ;  /* 0x0000000807027225 */ /* 0x000fc800078e00ff */
[----:B------:R-:W-:Y:S01]  /*ecb0*/  IMAD.X R7, RZ, RZ, RZ, P1 ;  /* 0x000000ffff077224 */ /* 0x000fe200008e06ff */
[----:B------:R-:W-:Y:S01]  /*ecc0*/  IADD3 RZ, P1, R3, R4, RZ ;  /* 0x0000000403ff7210 */ /* 0x000fe20007f3e0ff */
[----:B------:R-:W-:-:S04]  /*ecd0*/  IMAD.MOV.U32 R6, RZ, RZ, R5 ;  /* 0x000000ffff067224 */ /* 0x000fc800078e0005 */
[----:B------:R-:W-:-:S08]  /*ece0*/  IMAD.WIDE.U32.X R6, R11, R9, R6, P1 ;  /* 0x000000090b067225 */ /* 0x000fd000008e0406 */
.L_x_299:
[-CC-:B0-----:R-:W-:Y:S01]  /*ecf0*/  SHF.R.U64 R11, R6, R10.reuse, R7.reuse ;  /* 0x0000000a060b7219 */ /* 0x181fe20000001207 */
[----:B------:R-:W0:Y:S01]  /*ed00*/  LDC.64 R20, c[0x0][0x640] ;  /* 0x00019000ff147b82 */ /* 0x000e220000000a00 */
[----:B-1----:R-:W-:Y:S01]  /*ed10*/  SHF.R.U32.HI R0, RZ, R10, R7 ;  /* 0x0000000aff007219 */ /* 0x002fe20000011607 */
[----:B------:R-:W-:Y:S01]  /*ed20*/  IMAD.MOV.U32 R2, RZ, RZ, R19 ;  /* 0x000000ffff027224 */ /* 0x000fe200078e0013 */
[----:B------:R-:W-:Y:S01]  /*ed30*/  IADD3 R5, P1, RZ, -R11, RZ ;  /* 0x8000000bff057210 */ /* 0x000fe20007f3e0ff */
[----:B--2---:R-:W-:Y:S01]  /*ed40*/  IMAD.MOV R15, RZ, RZ, -R15 ;  /* 0x000000ffff0f7224 */ /* 0x004fe200078e0a0f */
[----:B------:R-:W-:Y:S01]  /*ed50*/  ULDC UR6, c[0x0][0x154] ;  /* 0x0000550000067ab9 */ /* 0x000fe20000000800 */
[----:B------:R-:W-:Y:S02]  /*ed60*/  IMAD.MOV.U32 R7, RZ, RZ, 0x1 ;  /* 0x00000001ff077424 */ /* 0x000fe400078e00ff */
[----:B------:R-:W1:Y:S01]  /*ed70*/  LDC R4, c[0x0][0x618] ;  /* 0x00018600ff047b82 */ /* 0x000e620000000800 */
[----:B------:R-:W-:-:S02]  /*ed80*/  IMAD.X R3, RZ, RZ, ~R0, P1 ;  /* 0x000000ffff037224 */ /* 0x000fc400008e0e00 */
[----:B------:R-:W-:Y:S02]  /*ed90*/  IMAD R17, R17, R15, R14 ;  /* 0x0000000f11117224 */ /* 0x000fe400078e020e */
[-C--:B------:R-:W-:Y:S02]  /*eda0*/  IMAD R0, R3, R12.reuse, RZ ;  /* 0x0000000c03007224 */ /* 0x080fe400078e02ff */
[----:B------:R-:W-:Y:S01]  /*edb0*/  IMAD.MOV.U32 R3, RZ, RZ, R22 ;  /* 0x000000ffff037224 */ /* 0x000fe200078e0016 */
[----:B------:R-:W2:Y:S01]  /*edc0*/  LDC R6, c[0x0][0x608] ;  /* 0x00018200ff067b82 */ /* 0x000ea20000000800 */
[----:B------:R-:W-:-:S04]  /*edd0*/  IMAD.WIDE.U32 R2, R5, R12, R2 ;  /* 0x0000000c05027225 */ /* 0x000fc800078e0002 */
[----:B------:R-:W-:-:S03]  /*ede0*/  IMAD R5, R5, R13, R0 ;  /* 0x0000000d05057224 */ /* 0x000fc600078e0200 */
[----:B------:R-:W3:Y:S01]  /*edf0*/  LDC R18, c[0x0][0x658] ;  /* 0x00019600ff127b82 */ /* 0x000ee20000000800 */
[----:B------:R-:W-:Y:S01]  /*ee00*/  I2FP.F32.U32 R0, R16 ;  /* 0x0000001000007245 */ /* 0x000fe20000201000 */
[----:B------:R-:W-:Y:S01]  /*ee10*/  IMAD.IADD R3, R3, 0x1, R5 ;  /* 0x0000000103037824 */ /* 0x000fe200078e0205 */
[----:B0-----:R-:W-:Y:S01]  /*ee20*/  ISETP.NE.U32.AND P1, PT, R20, RZ, PT ;  /* 0x000000ff1400720c */ /* 0x001fe20003f25070 */
[----:B------:R-:W-:Y:S02]  /*ee30*/  IMAD.MOV.U32 R5, RZ, RZ, -0x1 ;  /* 0xffffffffff057424 */ /* 0x000fe400078e00ff */
[----:B------:R-:W-:Y:S02]  /*ee40*/  FMUL R0, R0, UR6 ;  /* 0x0000000600007c20 */ /* 0x000fe40008400000 */
[----:B------:R-:W0:Y:S01]  /*ee50*/  LDC R15, c[0x0][0x148] ;  /* 0x00005200ff0f7b82 */ /* 0x000e220000000800 */
[----:B-1----:R-:W-:Y:S01]  /*ee60*/  SHF.R.U64 R10, R2, R4, R3 ;  /* 0x00000004020a7219 */ /* 0x002fe20000001203 */
[----:B------:R1:W0:Y:S01]  /*ee70*/  F2I.U32.TRUNC.NTZ R13, R0 ;  /* 0x00000000000d7305 */ /* 0x000222000020f000 */
[----:B------:R-:W-:-:S02]  /*ee80*/  ISETP.NE.AND.EX P1, PT, R21, RZ, PT, P1 ;  /* 0x000000ff1500720c */ /* 0x000fc40003f25310 */
[----:B------:R-:W-:-:S03]  /*ee90*/  SHF.R.U32.HI R3, RZ, R4, R3 ;  /* 0x00000004ff037219 */ /* 0x000fc60000011603 */
[----:B------:R-:W0:Y:S01]  /*eea0*/  LDC R14, c[0x0][0x600] ;  /* 0x00018000ff0e7b82 */ /* 0x000e220000000800 */
[-CC-:B--2---:R-:W-:Y:S02]  /*eeb0*/  SHF.R.U64 R8, R10, R6.reuse, R3.reuse ;  /* 0x000000060a087219 */ /* 0x184fe40000001203 */
[----:B------:R-:W-:-:S05]  /*eec0*/  SHF.R.U32.HI R3, RZ, R6, R3 ;  /* 0x00000006ff037219 */ /* 0x000fca0000011603 */
[----:B------:R-:W2:Y:S01]  /*eed0*/  LDC R22, c[0x0][0x648] ;  /* 0x00019200ff167b82 */ /* 0x000ea20000000800 */
[-CC-:B---3--:R-:W-:Y:S02]  /*eee0*/  SHF.R.U64 R12, R8, R18.reuse, R3.reuse ;  /* 0x00000012080c7219 */ /* 0x188fe40000001203 */
[-C--:B------:R-:W-:Y:S02]  /*eef0*/  SHF.L.U32 R5, R5, R18.reuse, RZ ;  /* 0x0000001205057219 */ /* 0x080fe400000006ff */
[-C--:B------:R-:W-:Y:S01]  /*ef00*/  SHF.R.U32.HI R3, RZ, R18.reuse, R3 ;  /* 0x00000012ff037219 */ /* 0x080fe20000011603 */
[----:B------:R-:W-:Y:S01]  /*ef10*/  IMAD.MOV.U32 R2, RZ, RZ, R12 ;  /* 0x000000ffff027224 */ /* 0x000fe200078e000c */
[----:B------:R-:W-:Y:S01]  /*ef20*/  SHF.L.U32 R18, R7, R18, RZ ;  /* 0x0000001207127219 */ /* 0x000fe200000006ff */
[----:B------:R-:W3:Y:S01]  /*ef30*/  LDC R23, c[0x0][0x638] ;  /* 0x00018e00ff177b82 */ /* 0x000ee20000000800 */
[----:B------:R-:W-:-:S07]  /*ef40*/  LOP3.LUT R19, RZ, R5, RZ, 0x33, !PT ;  /* 0x00000005ff137212 */ /* 0x000fce00078e33ff */
[----:B------:R-:W0:Y:S01]  /*ef50*/  LDC R24, c[0x0][0x610] ;  /* 0x00018400ff187b82 */ /* 0x000e220000000800 */
[----:B-1----:R-:W-:Y:S05]  /*ef60*/  @!P1 BRA `(.L_x_300) ;  /* 0x0000000000289947 */ /* 0x002fea0003800000 */
[----:B------:R-:W1:Y:S02]  /*ef70*/  LDC R7, c[0x0][0x64c] ;  /* 0x00019300ff077b82 */ /* 0x000e640000000800 */
[----:B-1----:R-:W-:-:S05]  /*ef80*/  IADD3 R7, P1, R12, R7, RZ ;  /* 0x000000070c077210 */ /* 0x002fca0007f3e0ff */
        /* <DEDUP_REMOVED lines=8> */
.L_x_300:
[----:B--2---:R-:W-:Y:S01]  /*f010*/  SHF.R.U64 R0, R2, R22, R3 ;  /* 0x0000001602007219 */ /* 0x004fe20000001203 */
[----:B0-----:R-:W-:Y:S01]  /*f020*/  VIADD R7, R14, 0xffffffff ;  /* 0xffffffff0e077836 */ /* 0x001fe20000000000 */
[----:B------:R-:W-:Y:S01]  /*f030*/  LOP3.LUT R5, R8, R19, RZ, 0xc0, !PT ;  /* 0x0000001308057212 */ /* 0x000fe200078ec0ff */
[----:B------:R-:W-:Y:S02]  /*f040*/  IMAD.MOV R13, RZ, RZ, -R13 ;  /* 0x000000ffff0d7224 */ /* 0x000fe400078e0a0d */
[----:B------:R-:W-:Y:S02]  /*f050*/  IMAD.MOV R3, RZ, RZ, -R0 ;  /* 0x000000ffff037224 */ /* 0x000fe400078e0a00 */
[----:B------:R-:W-:Y:S01]  /*f060*/  IMAD R2, R18, R0, R5 ;  /* 0x0000000012027224 */ /* 0x000fe200078e0205 */
[----:B------:R-:W-:Y:S01]  /*f070*/  LOP3.LUT R5, R10, R7, RZ, 0xc0, !PT ;  /* 0x000000070a057212 */ /* 0x000fe200078ec0ff */
[----:B------:R-:W-:Y:S02]  /*f080*/  @P3 IMAD R17, R15, R13, R16 ;  /* 0x0000000d0f113224 */ /* 0x000fe400078e0210 */
[----:B---3--:R-:W-:-:S02]  /*f090*/  IMAD R0, R3, R23, R12 ;  /* 0x0000001703007224 */ /* 0x008fc400078e020c */
[----:B------:R-:W-:Y:S02]  /*f0a0*/  IMAD.MOV.U32 R4, RZ, RZ, 0x1 ;  /* 0x00000001ff047424 */ /* 0x000fe400078e00ff */
[----:B------:R-:W-:Y:S02]  /*f0b0*/  IMAD R2, R2, R24, R17 ;  /* 0x0000001802027224 */ /* 0x000fe400078e0211 */
[----:B------:R-:W-:Y:S01]  /*f0c0*/  IMAD R3, R0, R14, R5 ;  /* 0x0000000e00037224 */ /* 0x000fe200078e0205 */
[----:B------:R-:W-:-:S04]  /*f0d0*/  PRMT R0, R4, 0x7610, R0 ;  /* 0x0000761004007816 */ /* 0x000fc80000000000 */
[----:B------:R-:W-:Y:S02]  /*f0e0*/  SEL R4, R3, R2, !P3 ;  /* 0x0000000203047207 */ /* 0x000fe40005800000 */
[----:B------:R-:W-:-:S03]  /*f0f0*/  SEL R2, R2, R3, !P3 ;  /* 0x0000000302027207 */ /* 0x000fc60005800000 */
[----:B------:R1:W-:Y:S04]  /*f100*/  STL [R1+0x84], R4 ;  /* 0x0000840401007387 */ /* 0x0003e80000100800 */
[----:B------:R1:W-:Y:S04]  /*f110*/  STL [R1+0x70], R11 ;  /* 0x0000700b01007387 */ /* 0x0003e80000100800 */
[----:B------:R1:W-:Y:S02]  /*f120*/  STL [R1+0x80], R2 ;  /* 0x0000800201007387 */ /* 0x0003e40000100800 */
.L_x_298:
[----:B------:R-:W-:Y:S01]  /*f130*/  LOP3.LUT P1, RZ, R0, 0xff, RZ, 0xc0, !PT ;  /* 0x000000ff00ff7812 */ /* 0x000fe2000782c0ff */
[----:B------:R-:W-:-:S12]  /*f140*/  ULOP3.LUT UR27, UR27, 0x1, URZ, 0x3c, !UPT ;  /* 0x000000011b1b7892 */ /* 0x000fd8000f8e3c3f */
[----:B------:R-:W-:Y:S05]  /*f150*/  @P1 BRA `(.L_x_301) ;  /* 0xffffff2400801947 */ /* 0x000fea000383ffff */
[----:B------:R-:W-:Y:S05]  /*f160*/  EXIT ;  /* 0x000000000000794d */ /* 0x000fea0003800000 */
.L_x_17:
[----:B------:R-:W-:-:S08]  /*f170*/  ISETP.NE.AND P0, PT, RZ, UR6, PT ;  /* 0x00000006ff007c0c */ /* 0x000fd0000bf05270 */
[----:B0123--:R-:W0:-:S00]  /*f180*/  USETMAXREG.DEALLOC.CTAPOOL 0x28 ;  /* 0x00000028000079c8 */ /* 0x00fe0000080e0500 */
[----:B------:R-:W-:Y:S05]  /*f190*/  @P0 EXIT ;  /* 0x000000000000094d */ /* 0x000fea0003800000 */
[----:B0-----:R-:W-:Y:S01]  /*f1a0*/  LOP3.LUT P0, RZ, R0, 0xff, RZ, 0xc0, !PT ;  /* 0x000000ff00ff7812 */ /* 0x001fe2000780c0ff */
[----:B------:R-:W-:Y:S02]  /*f1b0*/  IMAD.MOV.U32 R0, RZ, RZ, 0x1 ;  /* 0x00000001ff007424 */ /* 0x000fe400078e00ff */
[----:B------:R-:W-:-:S10]  /*f1c0*/  IMAD.MOV.U32 R9, RZ, RZ, RZ ;  /* 0x000000ffff097224 */ /* 0x000fd400078e00ff */
[----:B------:R-:W-:Y:S05]  /*f1d0*/  @!P0 BRA `(.L_x_302) ;  /* 0x0000000c00608947 */ /* 0x000fea0003800000 */
[----:B------:R-:W0:Y:S01]  /*f1e0*/  S2UR UR8, SR_CgaCtaId ;  /* 0x00000000000879c3 */ /* 0x000e220000008800 */
[----:B------:R-:W-:Y:S01]  /*f1f0*/  LOP3.LUT P0, RZ, R3, 0x1f, RZ, 0xc0, !PT ;  /* 0x0000001f03ff7812 */ /* 0x000fe2000780c0ff */
[----:B------:R-:W-:Y:S01]  /*f200*/  ULDC UR5, c[0x0][0x658] ;  /* 0x0001960000057ab9 */ /* 0x000fe20000000800 */
[----:B------:R-:W-:Y:S01]  /*f210*/  UMOV UR6, 0xffffffff ;  /* 0xffffffff00067882 */ /* 0x000fe20000000000 */
[----:B------:R-:W-:Y:S01]  /*f220*/  BSSY B0, `(.L_x_302) ;  /* 0x00000d3000007945 */ /* 0x000fe20003800000 */
[----:B------:R-:W-:Y:S01]  /*f230*/  USHF.L.U32 UR6, UR6, UR5, URZ ;  /* 0x0000000506067299 */ /* 0x000fe2000800063f */
[C---:B------:R-:W-:Y:S01]  /*f240*/  ISETP.NE.AND P2, PT, R2.reuse, RZ, PT ;  /* 0x000000ff0200720c */ /* 0x040fe20003f45270 */
[----:B------:R-:W-:Y:S01]  /*f250*/  IMAD.MOV.U32 R10, RZ, RZ, 0x1 ;  /* 0x00000001ff0a7424 */ /* 0x000fe200078e00ff */
[----:B------:R-:W-:Y:S01]  /*f260*/  ISETP.NE.OR P0, PT, R2, RZ, !P0 ;  /* 0x000000ff0200720c */ /* 0x000fe20004705670 */
[----:B------:R-:W-:Y:S01]  /*f270*/  IMAD.MOV.U32 R0, RZ, RZ, 0x1 ;  /* 0x00000001ff007424 */ /* 0x000fe200078e00ff */
[----:B------:R-:W-:Y:S01]  /*f280*/  ULDC UR4, c[0x0][0x600] ;  /* 0x0001800000047ab9 */ /* 0x000fe20000000800 */
[----:B------:R-:W-:Y:S01]  /*f290*/  IMAD.MOV.U32 R9, RZ, RZ, RZ ;  /* 0x000000ffff097224 */ /* 0x000fe200078e00ff */
[----:B------:R-:W-:Y:S01]  /*f2a0*/  UMOV UR7, 0x1 ;  /* 0x0000000100077882 */ /* 0x000fe20000000000 */
[----:B------:R-:W-:-:S02]  /*f2b0*/  UIADD3 UR28, UR14, 0x1, URZ ;  /* 0x000000010e1c7890 */ /* 0x000fc4000fffe03f */
[----:B------:R-:W-:Y:S02]  /*f2c0*/  ULOP3.LUT UR25, UR15, 0x2, URZ, 0xfc, !UPT ;  /* 0x000000020f197892 */ /* 0x000fe4000f8efc3f */
[----:B------:R-:W-:Y:S02]  /*f2d0*/  UIADD3 UR4, UR4, -0x1, URZ ;  /* 0xffffffff04047890 */ /* 0x000fe4000fffe03f */
[----:B------:R-:W-:Y:S02]  /*f2e0*/  USHF.L.U32 UR22, UR7, UR5, URZ ;  /* 0x0000000507167299 */ /* 0x000fe4000800063f */
[----:B------:R-:W-:Y:S01]  /*f2f0*/  ULOP3.LUT UR21, URZ, UR6, URZ, 0x33, !UPT ;  /* 0x000000063f157292 */ /* 0x000fe2000f8e333f */
[----:B------:R-:W-:Y:S01]  /*f300*/  ULDC.64 UR26, c[0x0][0x198] ;  /* 0x00006600001a7ab9 */ /* 0x000fe20000000a00 */
[----:B0-----:R-:W-:-:S10]  /*f310*/  IMAD.U32 R8, RZ, RZ, UR8 ;  /* 0x00000008ff087e24 */ /* 0x001fd4000f8e00ff */
.L_x_314:
[----:B------:R-:W-:-:S03]  /*f320*/  UMOV UR5, 0xffffffff ;  /* 0xffffffff00057882 */ /* 0x000fc60000000000 */
[----:B01----:R-:W-:Y:S05]  /*f330*/  BRA.DIV UR5, `(.L_x_303) ;  /* 0x0000001205587947 */ /* 0x003fea000b800000 */
[----:B------:R-:W-:-:S13]  /*f340*/  ELECT P1, URZ, PT ;  /* 0x00000000003f782f */ /* 0x000fda0003820000 */
.L_x_328:
[----:B------:R-:W0:Y:S01]  /*f350*/  LDC R2, c[0x0][0x28c] ;  /* 0x0000a300ff027b82 */ /* 0x000e220000000800 */
[----:B------:R-:W-:Y:S01]  /*f360*/  BSSY B1, `(.L_x_304) ;  /* 0x000003f000017945 */ /* 0x000fe20003800000 */
[----:B0-----:R-:W-:-:S13]  /*f370*/  ISETP.LT.OR P1, PT, R2, 0x1, !P1 ;  /* 0x000000010200780c */ /* 0x001fda0004f21670 */
[----:B------:R-:W-:Y:S05]  /*f380*/  @P1 BRA `(.L_x_305) ;  /* 0x0000000000f01947 */ /* 0x000fea0003800000 */
[----:B------:R-:W2:Y:S04]  /*f390*/  LDL.LU R4, [R1+0x80] ;  /* 0x0000800001047983 */ /* 0x000ea80000300800 */
[----:B------:R-:W3:Y:S01]  /*f3a0*/  LDL.LU R3, [R1+0x84] ;  /* 0x0000840001037983 */ /* 0x000ee20000300800 */
[----:B------:R-:W-:Y:S02]  /*f3b0*/  IMAD.MOV.U32 R13, RZ, RZ, RZ ;  /* 0x000000ffff0d7224 */ /* 0x000fe400078e00ff */
[----:B------:R-:W-:Y:S02]  /*f3c0*/  IMAD.U32 R14, RZ, RZ, UR28 ;  /* 0x0000001cff0e7e24 */ /* 0x000fe4000f8e00ff */
[----:B------:R-:W-:Y:S02]  /*f3d0*/  IMAD.MOV.U32 R2, RZ, RZ, R0 ;  /* 0x000000ffff027224 */ /* 0x000fe400078e0000 */
[----:B--2---:R-:W-:-:S02]  /*f3e0*/  IMAD R8, R4, 0x2, R8 ;  /* 0x0000000204087824 */ /* 0x004fc400078e0208 */
[----:B---3--:R-:W-:Y:S02]  /*f3f0*/  IMAD.SHL.U32 R7, R3, 0x100, RZ ;  /* 0x0000010003077824 */ /* 0x008fe400078e00ff */
[----:B------:R-:W-:Y:S02]  /*f400*/  IMAD.MOV.U32 R3, RZ, RZ, R9 ;  /* 0x000000ffff037224 */ /* 0x000fe400078e0009 */
[----:B------:R-:W-:-:S07]  /*f410*/  IMAD.SHL.U32 R6, R8, 0x20, RZ ;  /* 0x0000002008067824 */ /* 0x000fce00078e00ff */
.L_x_309:
[----:B------:R-:W0:Y:S01]  /*f420*/  S2UR UR5, SR_CgaCtaId ;  /* 0x00000000000579c3 */ /* 0x000e220000008800 */
[----:B------:R-:W-:Y:S02]  /*f430*/  MOV R5, 0x400 ;  /* 0x0000040000057802 */ /* 0x000fe40000000f00 */
[----:B------:R-:W-:Y:S01]  /*f440*/  SHF.L.U32 R4, R2, 0x1f, RZ ;  /* 0x0000001f02047819 */ /* 0x000fe200000006ff */
[----:B0-----:R-:W-:-:S05]  /*f450*/  IMAD.U32 R8, RZ, RZ, UR5 ;  /* 0x00000005ff087e24 */ /* 0x001fca000f8e00ff */
[----:B------:R-:W-:Y:S02]  /*f460*/  LEA R12, R8, R5, 0x18 ;  /* 0x00000005080c7211 */ /* 0x000fe400078ec0ff */
[----:B------:R-:W0:Y:S03]  /*f470*/  @!P2 LDC R5, c[0x0][0x500] ;  /* 0x00014000ff05ab82 */ /* 0x000e260000000800 */
[----:B------:R-:W-:-:S04]  /*f480*/  IMAD R11, R3, 0x8, R12 ;  /* 0x00000008030b7824 */ /* 0x000fc800078e020c */
[----:B------:R-:W1:Y:S02]  /*f490*/  SYNCS.PHASECHK.TRANS64.TRYWAIT P1, [R11+URZ+0x28], R4 ;  /* 0x000028040b0075a7 */ /* 0x000e64000802017f */
[----:B-1----:R-:W-:Y:S05]  /*f4a0*/  @!P1 BRA `(.L_x_306) ;  /* 0x00000010001c9947 */ /* 0x002fea0003800000 */
.L_x_329:
[----:B------:R-:W-:Y:S01]  /*f4b0*/  UPRMT UR5, UR25, 0x9910, URZ ;  /* 0x0000991019057896 */ /* 0x000fe2000800003f */
[----:B0-----:R0:W-:Y:S03]  /*f4c0*/  @!P2 SYNCS.ARRIVE.TRANS64 RZ, [R11+URZ], R5 ;  /* 0x000000050bffa9a7 */ /* 0x0011e6000800003f */
[----:B------:R-:W-:-:S06]  /*f4d0*/  UISETP.NE.AND UP0, UPT, UR5, 0x2, UPT ;  /* 0x000000020500788c */ /* 0x000fcc000bf05270 */
[----:B------:R-:W-:-:S13]  /*f4e0*/  PLOP3.LUT P1, PT, PT, PT, UP0, 0x80, 0x0 ;  /* 0x000000000000781c */ /* 0x000fda0003f2f008 */
[----:B0-----:R-:W-:Y:S05]  /*f4f0*/  @P1 BRA `(.L_x_307) ;  /* 0x0000000000041947 */ /* 0x001fea0003800000 */
[----:B------:R-:W-:Y:S01]  /*f500*/  BPT.TRAP 0x1 ;  /* 0x000000040000795c */ /* 0x000fe20000300000 */
.L_x_307:
[----:B------:R-:W-:Y:S05]  /*f510*/  @P0 BRA `(.L_x_308) ;  /* 0x0000000000040947 */ /* 0x000fea0003800000 */
[----:B------:R-:W-:Y:S01]  /*f520*/  BPT.TRAP 0x1 ;  /* 0x000000040000795c */ /* 0x000fe20000300000 */
.L_x_308:
[----:B------:R-:W2:Y:S01]  /*f530*/  LDL R5, [R1+0x70] ;  /* 0x0000700001057983 */ /* 0x000ea20000100800 */
[----:B-1----:R-:W-:Y:S01]  /*f540*/  IMAD R4, R3, 0x2, R8 ;  /* 0x0000000203047824 */ /* 0x002fe200078e0208 */
[----:B------:R-:W-:Y:S01]  /*f550*/  R2UR UR9, R11 ;  /* 0x000000000b0972ca */ /* 0x000fe200000e0000 */
[----:B------:R-:W-:Y:S01]  /*f560*/  VIADD R14, R14, 0xffffffff ;  /* 0xffffffff0e0e7836 */ /* 0x000fe20000000000 */
[----:B------:R-:W-:Y:S01]  /*f570*/  UIADD3 UR6, UP0, UR26, 0xf0, URZ ;  /* 0x000000f01a067890 */ /* 0x000fe2000ff1e03f */
[--C-:B------:R-:W-:Y:S01]  /*f580*/  IMAD.U32 R4, R4, 0x1000, R12.reuse ;  /* 0x0000100004047824 */ /* 0x100fe200078e000c */
[----:B------:R-:W-:Y:S01]  /*f590*/  R2UR UR11, R6 ;  /* 0x00000000060b72ca */ /* 0x000fe200000e0000 */
[----:B------:R-:W-:Y:S01]  /*f5a0*/  IMAD R12, R3, 0x8000, R12 ;  /* 0x00008000030c7824 */ /* 0x000fe200078e020c */
[----:B------:R-:W-:Y:S01]  /*f5b0*/  R2UR UR10, R13 ;  /* 0x000000000d0a72ca */ /* 0x000fe200000e0000 */
[----:B------:R-:W-:Y:S01]  /*f5c0*/  UIADD3 UR30, UP1, UR26, 0x1f0, URZ ;  /* 0x000001f01a1e7890 */ /* 0x000fe2000ff3e03f */
[----:B------:R-:W-:Y:S01]  /*f5d0*/  R2UR UR5, R4 ;  /* 0x00000000040572ca */ /* 0x000fe200000e0000 */
[----:B------:R-:W-:Y:S01]  /*f5e0*/  UIADD3.X UR7, URZ, UR27, URZ, UP0, !UPT ;  /* 0x0000001b3f077290 */ /* 0x000fe200087fe43f */
[----:B------:R-:W-:Y:S01]  /*f5f0*/  R2UR UR8, R12 ;  /* 0x000000000c0872ca */ /* 0x000fe200000e0000 */
[----:B------:R-:W-:Y:S01]  /*f600*/  VIADD R3, R3, 0x1 ;  /* 0x0000000103037836 */ /* 0x000fe20000000000 */
[----:B------:R-:W-:Y:S01]  /*f610*/  R2UR UR23, R7 ;  /* 0x00000000071772ca */ /* 0x000fe200000e0000 */
[----:B------:R-:W-:Y:S01]  /*f620*/  UIADD3.X UR31, URZ, UR27, URZ, UP1, !UPT ;  /* 0x0000001b3f1f7290 */ /* 0x000fe20008ffe43f */
[----:B------:R-:W-:Y:S01]  /*f630*/  ISETP.GT.AND P4, PT, R14, 0x1, PT ;  /* 0x000000010e00780c */ /* 0x000fe20003f84270 */
[----:B------:R-:W-:Y:S01]  /*f640*/  UMOV UR24, 0x30000 ;  /* 0x0003000000187882 */ /* 0x000fe20000000000 */
[----:B------:R-:W-:Y:S01]  /*f650*/  UMOV UR18, 0x0 ;  /* 0x0000000000127882 */ /* 0x000fe20000000000 */
[----:B------:R-:W-:Y:S01]  /*f660*/  UMOV UR19, 0x10000000 ;  /* 0x1000000000137882 */ /* 0x000fe20000000000 */
[----:B------:R-:W-:Y:S01]  /*f670*/  ISETP.NE.AND P1, PT, R3, 0x5, PT ;  /* 0x000000050300780c */ /* 0x000fe20003f25270 */
[----:B------:R-:W-:-:S02]  /*f680*/  VIADD R13, R13, 0x80 ;  /* 0x000000800d0d7836 */ /* 0x000fc40000000000 */
[----:B------:R-:W-:Y:S01]  /*f690*/  UIADD3 UR5, UR5, 0x180, URZ ;  /* 0x0000018005057890 */ /* 0x000fe2000fffe03f */
[----:B------:R-:W-:Y:S01]  /*f6a0*/  SEL R3, R3, RZ, P1 ;  /* 0x000000ff03037207 */ /* 0x000fe20000800000 */
[----:B------:R-:W-:-:S05]  /*f6b0*/  UIADD3 UR20, UR8, 0xa180, URZ ;  /* 0x0000a18008147890 */ /* 0x000fca000fffe03f */
[----:B------:R-:W-:Y:S01]  /*f6c0*/  UMOV UR8, UR5 ;  /* 0x0000000500087c82 */ /* 0x000fe20008000000 */
[----:B--2---:R-:W-:Y:S02]  /*f6d0*/  R2UR UR12, R5 ;  /* 0x00000000050c72ca */ /* 0x004fe400000e0000 */
[----:B------:R-:W-:-:S04]  /*f6e0*/  SEL R5, RZ, 0x1, P1 ;  /* 0x00000001ff057807 */ /* 0x000fc80000800000 */
[----:B------:R-:W-:-:S07]  /*f6f0*/  LOP3.LUT R2, R2, R5, RZ, 0x3c, !PT ;  /* 0x0000000502027212 */ /* 0x000fce00078e3cff */
[----:B------:R0:W-:Y:S02]  /*f700*/  UTMALDG.3D.MULTICAST [UR8], [UR6], UR24, desc[UR18] ;  /* 0x00001208060073b4 */ /* 0x0001e40008011818 */
[----:B0-----:R-:W-:Y:S01]  /*f710*/  UMOV UR8, UR20 ;  /* 0x0000001400087c82 */ /* 0x001fe20008000000 */
[----:B------:R-:W-:Y:S02]  /*f720*/  UMOV UR11, UR23 ;  /* 0x00000017000b7c82 */ /* 0x000fe40008000000 */
[----:B------:R0:W-:Y:S02]  /*f730*/  UTMALDG.3D [UR8], [UR30], desc[UR18] ;  /* 0x000012081e0075b4 */ /* 0x0001e40008011000 */
[----:B0-----:R-:W-:Y:S05]  /*f740*/  @P4 BRA `(.L_x_309) ;  /* 0xfffffffc00344947 */ /* 0x001fea000383ffff */
.L_x_305:
[----:B------:R-:W-:Y:S05]  /*f750*/  BSYNC B1 ;  /* 0x0000000000017941 */ /* 0x000fea0003800000 */
.L_x_304:
[----:B------:R-:W2:Y:S01]  /*f760*/  LDL.LU R16, [R1+0x78] ;  /* 0x0000780001107983 */ /* 0x000ea20000300800 */
[----:B------:R-:W-:Y:S01]  /*f770*/  LOP3.LUT P5, RZ, R10, 0xff, RZ, 0xc0, !PT ;  /* 0x000000ff0aff7812 */ /* 0x000fe200078ac0ff */
[----:B------:R-:W-:Y:S01]  /*f780*/  VIADD R4, R9, UR14 ;  /* 0x0000000e09047c36 */ /* 0x000fe20008000000 */
[----:B------:R-:W-:Y:S01]  /*f790*/  UISETP.GE.U32.AND UP0, UPT, UR14, 0x5, UPT ;  /* 0x000000050e00788c */ /* 0x000fe2000bf06070 */
[----:B------:R-:W3:Y:S01]  /*f7a0*/  LDL.LU R15, [R1+0x7c] ;  /* 0x00007c00010f7983 */ /* 0x000ee20000300800 */
[----:B------:R-:W-:Y:S01]  /*f7b0*/  IMAD.U32 R6, RZ, RZ, UR14 ;  /* 0x0000000eff067e24 */ /* 0x000fe2000f8e00ff */
[----:B------:R-:W-:Y:S01]  /*f7c0*/  ULDC.64 UR6, c[0x0][0x650] ;  /* 0x0001940000067ab9 */ /* 0x000fe20000000a00 */
[----:B------:R-:W-:Y:S01]  /*f7d0*/  ISETP.GT.U32.AND P1, PT, R4, 0x4, PT ;  /* 0x000000040400780c */ /* 0x000fe20003f24070 */
[----:B------:R-:W-:Y:S01]  /*f7e0*/  BSSY B1, `(.L_x_310) ;  /* 0x0000074000017945 */ /* 0x000fe20003800000 */
[----:B------:R-:W-:Y:S02]  /*f7f0*/  PLOP3.LUT P4, PT, PT, PT, UP0, 0x80, 0x0 ;  /* 0x000000000000781c */ /* 0x000fe40003f8f008 */
[----:B------:R-:W-:-:S02]  /*f800*/  ISETP.LT.U32.AND P1, PT, R6, 0x5, P1 ;  /* 0x000000050600780c */ /* 0x000fc40000f21070 */
[----:B------:R-:W-:Y:S01]  /*f810*/  PRMT R10, RZ, 0x7610, R10 ;  /* 0x00007610ff0a7816 */ /* 0x000fe2000000000a */
[----:B------:R-:W0:Y:S01]  /*f820*/  @P5 S2R R8, SR_CgaCtaId ;  /* 0x0000000000085919 */ /* 0x000e220000008800 */
[----:B------:R-:W-:-:S04]  /*f830*/  @P5 MOV R3, 0x400 ;  /* 0x0000040000035802 */ /* 0x000fc80000000f00 */
[----:B0-----:R-:W-:Y:S01]  /*f840*/  @P5 LEA R5, R8, R3, 0x18 ;  /* 0x0000000308055211 */ /* 0x001fe200078ec0ff */
[----:B------:R-:W-:-:S03]  /*f850*/  IMAD.WIDE.U32 R2, R4, -0x33333333, RZ ;  /* 0xcccccccd04027825 */ /* 0x000fc600078e00ff */
[----:B------:R0:W-:Y:S01]  /*f860*/  @P5 SYNCS.ARRIVE.TRANS64.A1T0 RZ, [R5+URZ+0x88], RZ ;  /* 0x000088ff05ff59a7 */ /* 0x0001e2000810003f */
[----:B------:R-:W-:Y:S02]  /*f870*/  PRMT R2, RZ, 0x7610, R2 ;  /* 0x00007610ff027816 */ /* 0x000fe40000000002 */
[----:B0-----:R-:W-:Y:S02]  /*f880*/  SHF.R.U32.HI R5, RZ, 0x2, R3 ;  /* 0x00000002ff057819 */ /* 0x001fe40000011603 */
[----:B------:R-:W-:-:S03]  /*f890*/  SEL R3, RZ, 0x1, !P1 ;  /* 0x00000001ff037807 */ /* 0x000fc60004800000 */
[----:B------:R-:W-:Y:S01]  /*f8a0*/  IMAD R9, R5, -0x5, R4 ;  /* 0xfffffffb05097824 */ /* 0x000fe200078e0204 */
[----:B------:R-:W-:Y:S01]  /*f8b0*/  LOP3.LUT R0, R0, R3, RZ, 0x3c, !PT ;  /* 0x0000000300007212 */ /* 0x000fe200078e3cff */
[----:B------:R-:W-:Y:S02]  /*f8c0*/  IMAD.MOV.U32 R4, RZ, RZ, -0x1 ;  /* 0xffffffffff047424 */ /* 0x000fe400078e00ff */
[----:B------:R-:W-:Y:S01]  /*f8d0*/  IMAD.MOV.U32 R3, RZ, RZ, -0x1 ;  /* 0xffffffffff037424 */ /* 0x000fe200078e00ff */
[----:B------:R-:W-:Y:S01]  /*f8e0*/  @P4 LOP3.LUT R0, R0, 0x1, R5, 0x78, !PT ;  /* 0x0000000100004812 */ /* 0x000fe200078e7805 */
[----:B------:R-:W-:Y:S01]  /*f8f0*/  IMAD.MOV.U32 R5, RZ, RZ, -0x1 ;  /* 0xffffffffff057424 */ /* 0x000fe200078e00ff */
[----:B---3--:R-:W-:-:S04]  /*f900*/  IADD3 R15, P5, R15, UR16, RZ ;  /* 0x000000100f0f7c10 */ /* 0x008fc8000ffbe0ff */
[----:B--2---:R-:W-:Y:S01]  /*f910*/  IADD3.X R16, R16, UR13, RZ, P5, !PT ;  /* 0x0000000d10107c10 */ /* 0x004fe2000affe4ff */
[----:B------:R0:W-:Y:S01]  /*f920*/  STL [R1+0x7c], R15 ;  /* 0x00007c0f01007387 */ /* 0x0001e20000100800 */
[----:B------:R-:W-:-:S03]  /*f930*/  ISETP.GE.U32.AND P1, PT, R15, UR6, PT ;  /* 0x000000060f007c0c */ /* 0x000fc6000bf26070 */
[----:B------:R0:W-:Y:S01]  /*f940*/  STL [R1+0x78], R16 ;  /* 0x0000781001007387 */ /* 0x0001e20000100800 */
[----:B------:R-:W-:-:S03]  /*f950*/  ISETP.GE.U32.AND.EX P1, PT, R16, UR7, PT, P1 ;  /* 0x0000000710007c0c */ /* 0x000fc6000bf26110 */
[----:B------:R0:W-:Y:S04]  /*f960*/  STL [R1+0x80], R5 ;  /* 0x0000800501007387 */ /* 0x0001e80000100800 */
[----:B------:R0:W-:Y:S04]  /*f970*/  STL [R1+0x84], R4 ;  /* 0x0000840401007387 */ /* 0x0001e80000100800 */
[----:B------:R0:W-:Y:S02]  /*f980*/  STL [R1+0x70], R3 ;  /* 0x0000700301007387 */ /* 0x0001e40000100800 */
[----:B------:R-:W-:Y:S05]  /*f990*/  @P1 BRA `(.L_x_311) ;  /* 0x0000000400601947 */ /* 0x000fea0003800000 */
[----:B------:R-:W-:Y:S01]  /*f9a0*/  ULDC.64 UR6, c[0x0][0x628] ;  /* 0x00018a0000067ab9 */ /* 0x000fe20000000a00 */
[----:B------:R-:W1:Y:S01]  /*f9b0*/  S2R R12, SR_CTAID.X ;  /* 0x00000000000c7919 */ /* 0x000e620000002500 */
[----:B------:R-:W-:Y:S01]  /*f9c0*/  ISETP.NE.U32.AND P1, PT, RZ, UR6, PT ;  /* 0x00000006ff007c0c */ /* 0x000fe2000bf25070 */
[----:B------:R-:W-:Y:S01]  /*f9d0*/  ULDC UR8, c[0x0][0x630] ;  /* 0x00018c0000087ab9 */ /* 0x000fe20000000800 */
[----:B------:R-:W-:Y:S01]  /*f9e0*/  IMAD.MOV.U32 R2, RZ, RZ, R15 ;  /* 0x000000ffff027224 */ /* 0x000fe200078e000f */
[----:B------:R-:W2:Y:S01]  /*f9f0*/  S2R R11, SR_CTAID.Y ;  /* 0x00000000000b7919 */ /* 0x000ea20000002600 */
[----:B------:R-:W-:Y:S01]  /*fa00*/  ISETP.NE.AND.EX P1, PT, RZ, UR7, PT, P1 ;  /* 0x00000007ff007c0c */ /* 0x000fe2000bf25310 */
[----:B0-----:R-:W-:-:S12]  /*fa10*/  IMAD.MOV.U32 R3, RZ, RZ, R16 ;  /* 0x000000ffff037224 */ /* 0x001fd800078e0010 */
[----:B------:R-:W-:Y:S05]  /*fa20*/  @!P1 BRA `(.L_x_312) ;  /* 0x0000000000289947 */ /* 0x000fea0003800000 */
[----:B------:R-:W-:Y:S02]  /*fa30*/  ULDC UR5, c[0x0][0x634] ;  /* 0x00018d0000057ab9 */ /* 0x000fe40000000800 */
[----:B------:R-:W-:-:S05]  /*fa40*/  IADD3 R7, P1, R15, UR5, RZ ;  /* 0x000000050f077c10 */ /* 0x000fca000ff3e0ff */
[----:B------:R-:W-:-:S04]  /*fa50*/  IMAD.X R13, RZ, RZ, R16, P1 ;  /* 0x000000ffff0d7224 */ /* 0x000fc800008e0610 */
[----:B------:R-:W-:-:S04]  /*fa60*/  IMAD.WIDE.U32 R4, R13, UR6, RZ ;  /* 0x000000060d047c25 */ /* 0x000fc8000f8e00ff */
[----:B------:R-:W-:-:S04]  /*fa70*/  IMAD.WIDE.U32 R4, P1, R7, UR7, R4 ;  /* 0x0000000707047c25 */ /* 0x000fc8000f820004 */
[----:B------:R-:W-:-:S04]  /*fa80*/  IMAD.WIDE.U32 R6, R7, UR6, RZ ;  /* 0x0000000607067c25 */ /* 0x000fc8000f8e00ff */
[----:B------:R-:W-:Y:S01]  /*fa90*/  IMAD.X R3, RZ, RZ, RZ, P1 ;  /* 0x000000ffff037224 */ /* 0x000fe200008e06ff */
[----:B------:R-:W-:Y:S01]  /*faa0*/  IADD3 RZ, P1, R7, R4, RZ ;  /* 0x0000000407ff7210 */ /* 0x000fe20007f3e0ff */
[----:B------:R-:W-:-:S04]  /*fab0*/  IMAD.MOV.U32 R2, RZ, RZ, R5 ;  /* 0x000000ffff027224 */ /* 0x000fc800078e0005 */
[----:B------:R-:W-:-:S08]  /*fac0*/  IMAD.WIDE.U32.X R2, R13, UR7, R2, P1 ;  /* 0x000000070d027c25 */ /* 0x000fd000088e0402 */
.L_x_312:
[--C-:B------:R-:W-:Y:S01]  /*fad0*/  SHF.R.U64 R6, R2, UR8, R3.reuse ;  /* 0x0000000802067c19 */ /* 0x100fe20008001203 */
[----:B------:R-:W-:Y:S01]  /*fae0*/  ULDC.64 UR6, c[0x0][0x620] ;  /* 0x0001880000067ab9 */ /* 0x000fe20000000a00 */
[----:B------:R-:W-:Y:S01]  /*faf0*/  SHF.R.U32.HI R2, RZ, UR8, R3 ;  /* 0x00000008ff027c19 */ /* 0x000fe20008011603 */
[----:B------:R-:W-:Y:S01]  /*fb00*/  IMAD.MOV.U32 R3, RZ, RZ, R16 ;  /* 0x000000ffff037224 */ /* 0x000fe200078e0010 */
[----:B------:R-:W-:Y:S01]  /*fb10*/  IADD3 R5, P1, RZ, -R6, RZ ;  /* 0x80000006ff057210 */ /* 0x000fe20007f3e0ff */
[----:B------:R-:W-:Y:S01]  /*fb20*/  ULDC UR5, c[0x0][0x150] ;  /* 0x0000540000057ab9 */ /* 0x000fe20000000800 */
[----:B-1----:R-:W-:Y:S01]  /*fb30*/  I2FP.F32.U32 R7, R12 ;  /* 0x0000000c00077245 */ /* 0x002fe20000201000 */
[----:B------:R-:W0:Y:S01]  /*fb40*/  LDC R17, c[0x0][0x144] ;  /* 0x00005100ff117b82 */ /* 0x000e220000000800 */
[----:B------:R-:W-:Y:S01]  /*fb50*/  ULDC.64 UR8, c[0x0][0x640] ;  /* 0x0001900000087ab9 */ /* 0x000fe20000000a00 */
[----:B------:R-:W-:Y:S01]  /*fb60*/  IMAD.X R2, RZ, RZ, ~R2, P1 ;  /* 0x000000ffff027224 */ /* 0x000fe200008e0e02 */
[----:B------:R-:W-:-:S03]  /*fb70*/  ISETP.NE.U32.AND P1, PT, RZ, UR8, PT ;  /* 0x00000008ff007c0c */ /* 0x000fc6000bf25070 */
[----:B------:R-:W-:Y:S01]  /*fb80*/  IMAD R4, R2, UR6, RZ ;  /* 0x0000000602047c24 */ /* 0x000fe2000f8e02ff */
[----:B------:R-:W-:Y:S01]  /*fb90*/  ISETP.NE.AND.EX P1, PT, RZ, UR9, PT, P1 ;  /* 0x00000009ff007c0c */ /* 0x000fe2000bf25310 */
[----:B------:R-:W-:Y:S01]  /*fba0*/  IMAD.MOV.U32 R2, RZ, RZ, R15 ;  /* 0x000000ffff027224 */ /* 0x000fe200078e000f */
[----:B------:R-:W1:Y:S03]  /*fbb0*/  LDC R14, c[0x0][0x148] ;  /* 0x00005200ff0e7b82 */ /* 0x000e660000000800 */
[----:B------:R-:W-:Y:S01]  /*fbc0*/  IMAD.WIDE.U32 R2, R5, UR6, R2 ;  /* 0x0000000605027c25 */ /* 0x000fe2000f8e0002 */
[----:B------:R-:W-:-:S03]  /*fbd0*/  ULDC UR6, c[0x0][0x154] ;  /* 0x0000550000067ab9 */ /* 0x000fc60000000800 */
[----:B------:R-:W-:Y:S02]  /*fbe0*/  IMAD R5, R5, UR7, R4 ;  /* 0x0000000705057c24 */ /* 0x000fe4000f8e0204 */
[----:B------:R-:W-:Y:S01]  /*fbf0*/  FMUL R4, R7, UR5 ;  /* 0x0000000507047c20 */ /* 0x000fe20008400000 */
[----:B------:R-:W-:Y:S01]  /*fc00*/  ULDC UR5, c[0x0][0x618] ;  /* 0x0001860000057ab9 */ /* 0x000fe20000000800 */
[----:B------:R-:W-:Y:S01]  /*fc10*/  ULDC UR7, c[0x0][0x608] ;  /* 0x0001820000077ab9 */ /* 0x000fe20000000800 */
[----:B------:R-:W-:-:S03]  /*fc20*/  IMAD.IADD R3, R3, 0x1, R5 ;  /* 0x0000000103037824 */ /* 0x000fc600078e0205 */
[----:B------:R-:W3:Y:S02]  /*fc30*/  F2I.U32.TRUNC.NTZ R4, R4 ;  /* 0x0000000400047305 */ /* 0x000ee4000020f000 */
[----:B------:R-:W-:Y:S02]  /*fc40*/  SHF.R.U64 R7, R2, UR5, R3 ;  /* 0x0000000502077c19 */ /* 0x000fe40008001203 */
[----:B--2---:R-:W-:-:S05]  /*fc50*/  I2FP.F32.U32 R2, R11 ;  /* 0x0000000b00027245 */ /* 0x004fca0000201000 */
[----:B------:R-:W-:Y:S01]  /*fc60*/  FMUL R5, R2, UR6 ;  /* 0x0000000602057c20 */ /* 0x000fe20008400000 */
[----:B------:R-:W-:Y:S01]  /*fc70*/  SHF.R.U32.HI R2, RZ, UR5, R3 ;  /* 0x00000005ff027c19 */ /* 0x000fe20008011603 */
[----:B------:R-:W-:Y:S02]  /*fc80*/  ULDC UR5, c[0x0][0x658] ;  /* 0x0001960000057ab9 */ /* 0x000fe40000000800 */
[----:B------:R2:W4:Y:S01]  /*fc90*/  F2I.U32.TRUNC.NTZ R18, R5 ;  /* 0x0000000500127305 */ /* 0x000522000020f000 */
[----:B------:R-:W-:Y:S01]  /*fca0*/  SHF.R.U64 R16, R7, UR7, R2 ;  /* 0x0000000707107c19 */ /* 0x000fe20008001202 */
[----:B---3--:R-:W-:Y:S01]  /*fcb0*/  IMAD.MOV R4, RZ, RZ, -R4 ;  /* 0x000000ffff047224 */ /* 0x008fe200078e0a04 */
[----:B------:R-:W-:-:S03]  /*fcc0*/  SHF.R.U32.HI R3, RZ, UR7, R2 ;  /* 0x00000007ff037c19 */ /* 0x000fc60008011602 */
[----:B0-----:R-:W-:Y:S01]  /*fcd0*/  IMAD R12, R17, R4, R12 ;  /* 0x00000004110c7224 */ /* 0x001fe200078e020c */
[--C-:B------:R-:W-:Y:S02]  /*fce0*/  SHF.R.U64 R13, R16, UR5, R3.reuse ;  /* 0x00000005100d7c19 */ /* 0x100fe40008001203 */
[----:B------:R-:W-:-:S03]  /*fcf0*/  SHF.R.U32.HI R15, RZ, UR5, R3 ;  /* 0x00000005ff0f7c19 */ /* 0x000fc60008011603 */
[----:B------:R-:W-:Y:S02]  /*fd00*/  IMAD.MOV.U32 R2, RZ, RZ, R13 ;  /* 0x000000ffff027224 */ /* 0x000fe400078e000d */
[----:B------:R-:W-:Y:S01]  /*fd10*/  IMAD.MOV.U32 R3, RZ, RZ, R15 ;  /* 0x000000ffff037224 */ /* 0x000fe200078e000f */
[----:B-12-4-:R-:W-:Y:S06]  /*fd20*/  @!P1 BRA `(.L_x_313) ;  /* 0x0000000000289947 */ /* 0x016fec0003800000 */
[----:B------:R-:W-:Y:S02]  /*fd30*/  ULDC UR5, c[0x0][0x64c] ;  /* 0x0001930000057ab9 */ /* 0x000fe40000000800 */
[----:B------:R-:W-:-:S05]  /*fd40*/  IADD3 R3, P1, R13, UR5, RZ ;  /* 0x000000050d037c10 */ /* 0x000fca000ff3e0ff */
[----:B------:R-:W-:-:S04]  /*fd50*/  IMAD.X R15, RZ, RZ, R15, P1 ;  /* 0x000000ffff0f7224 */ /* 0x000fc800008e060f */
[----:B------:R-:W-:-:S04]  /*fd60*/  IMAD.WIDE.U32 R4, R15, UR8, RZ ;  /* 0x000000080f047c25 */ /* 0x000fc8000f8e00ff */
[----:B------:R-:W-:-:S04]  /*fd70*/  IMAD.WIDE.U32 R4, P1, R3, UR9, R4 ;  /* 0x0000000903047c25 */ /* 0x000fc8000f820004 */
[----:B------:R-:W-:-:S04]  /*fd80*/  IMAD.WIDE.U32 R2, R3, UR8, RZ ;  /* 0x0000000803027c25 */ /* 0x000fc8000f8e00ff */
[----:B------:R-:W-:Y:S01]  /*fd90*/  IMAD.MOV.U32 R2, RZ, RZ, R5 ;  /* 0x000000ffff027224 */ /* 0x000fe200078e0005 */
[----:B------:R-:W-:Y:S01]  /*fda0*/  IADD3 RZ, P4, R3, R4, RZ ;  /* 0x0000000403ff7210 */ /* 0x000fe20007f9e0ff */
[----:B------:R-:W-:-:S04]  /*fdb0*/  IMAD.X R3, RZ, RZ, RZ, P1 ;  /* 0x000000ffff037224 */ /* 0x000fc800008e06ff */
[----:B------:R-:W-:-:S08]  /*fdc0*/  IMAD.WIDE.U32.X R2, R15, UR9, R2, P4 ;  /* 0x000000090f027c25 */ /* 0x000fd0000a0e0402 */
.L_x_313:
[----:B------:R-:W-:Y:S01]  /*fdd0*/  ULDC UR5, c[0x0][0x648] ;  /* 0x0001920000057ab9 */ /* 0x000fe20000000800 */
[----:B------:R-:W-:Y:S01]  /*fde0*/  IMAD.MOV R18, RZ, RZ, -R18 ;  /* 0x000000ffff127224 */ /* 0x000fe200078e0a12 */
[----:B------:R-:W-:Y:S01]  /*fdf0*/  SHF.R.U64 R3, R2, UR5, R3 ;  /* 0x0000000502037c19 */ /* 0x000fe20008001203 */
[----:B------:R-:W-:Y:S01]  /*fe00*/  ULDC UR5, c[0x0][0x638] ;  /* 0x00018e0000057ab9 */ /* 0x000fe20000000800 */
[----:B------:R-:W-:Y:S01]  /*fe10*/  LOP3.LUT R2, R16, UR21, RZ, 0xc0, !PT ;  /* 0x0000001510027c12 */ /* 0x000fe2000f8ec0ff */
[----:B------:R-:W-:Y:S01]  /*fe20*/  @P3 IMAD R12, R14, R18, R11 ;  /* 0x000000120e0c3224 */ /* 0x000fe200078e020b */
[----:B------:R-:W-:Y:S01]  /*fe30*/  ULDC UR6, c[0x0][0x610] ;  /* 0x0001840000067ab9 */ /* 0x000fe20000000800 */
[----:B------:R-:W-:Y:S02]  /*fe40*/  IMAD.MOV R4, RZ, RZ, -R3 ;  /* 0x000000ffff047224 */ /* 0x000fe400078e0a03 */
[----:B------:R-:W-:Y:S01]  /*fe50*/  IMAD R3, R3, UR22, R2 ;  /* 0x0000001603037c24 */ /* 0x000fe2000f8e0202 */
[----:B------:R-:W-:Y:S01]  /*fe60*/  LOP3.LUT R2, R7, UR4, RZ, 0xc0, !PT ;  /* 0x0000000407027c12 */ /* 0x000fe2000f8ec0ff */
[----:B------:R-:W-:Y:S01]  /*fe70*/  IMAD R13, R4, UR5, R13 ;  /* 0x00000005040d7c24 */ /* 0x000fe2000f8e020d */
[----:B------:R-:W-:Y:S01]  /*fe80*/  ULDC UR5, c[0x0][0x600] ;  /* 0x0001800000057ab9 */ /* 0x000fe20000000800 */
[----:B------:R-:W-:-:S02]  /*fe90*/  IMAD.MOV.U32 R5, RZ, RZ, 0x1 ;  /* 0x00000001ff057424 */ /* 0x000fc400078e00ff */
[----:B------:R-:W-:Y:S02]  /*fea0*/  IMAD R3, R3, UR6, R12 ;  /* 0x0000000603037c24 */ /* 0x000fe4000f8e020c */
[--C-:B------:R-:W-:Y:S01]  /*feb0*/  IMAD R4, R13, UR5, R2.reuse ;  /* 0x000000050d047c24 */ /* 0x100fe2000f8e0202 */
[----:B------:R-:W-:-:S04]  /*fec0*/  PRMT R2, R5, 0x7610, R2 ;  /* 0x0000761005027816 */ /* 0x000fc80000000002 */
[----:B------:R-:W-:Y:S02]  /*fed0*/  SEL R5, R4, R3, !P3 ;  /* 0x0000000304057207 */ /* 0x000fe40005800000 */
[----:B------:R-:W-:-:S03]  /*fee0*/  SEL R3, R3, R4, !P3 ;  /* 0x0000000403037207 */ /* 0x000fc60005800000 */
[----:B------:R1:W-:Y:S04]  /*fef0*/  STL [R1+0x84], R5 ;  /* 0x0000840501007387 */ /* 0x0003e80000100800 */
[----:B------:R1:W-:Y:S04]  /*ff00*/  STL [R1+0x70], R6 ;  /* 0x0000700601007387 */ /* 0x0003e80000100800 */
[----:B------:R1:W-:Y:S02]  /*ff10*/  STL [R1+0x80], R3 ;  /* 0x0000800301007387 */ /* 0x0003e40000100800 */
.L_x_311:
[----:B------:R-:W-:Y:S05]  /*ff20*/  BSYNC B1 ;  /* 0x0000000000017941 */ /* 0x000fea0003800000 */
.L_x_310:
[----:B------:R-:W-:-:S13]  /*ff30*/  LOP3.LUT P1, RZ, R2, 0xff, RZ, 0xc0, !PT ;  /* 0x000000ff02ff7812 */ /* 0x000fda000782c0ff */
[----:B------:R-:W-:Y:S05]  /*ff40*/  @P1 BRA `(.L_x_314) ;  /* 0xfffffff000f41947 */ /* 0x000fea000383ffff */
[----:B------:R-:W-:Y:S05]  /*ff50*/  BSYNC B0 ;  /* 0x0000000000007941 */ /* 0x000fea0003800000 */
.L_x_302:
[----:B------:R-:W-:-:S03]  /*ff60*/  UMOV UR5, 0xffffffff ;  /* 0xffffffff00057882 */ /* 0x000fc60000000000 */
[----:B------:R-:W-:Y:S05]  /*ff70*/  BRA.DIV UR5, `(.L_x_315) ;  /* 0x00000006057c7947 */ /* 0x000fea000b800000 */
[----:B------:R-:W-:-:S13]  /*ff80*/  ELECT P0, URZ, PT ;  /* 0x00000000003f782f */ /* 0x000fda0003800000 */
.L_x_332:
[----:B------:R-:W-:Y:S04]  /*ff90*/  BSSY B0, `(.L_x_316) ;  /* 0x0000035000007945 */ /* 0x000fe80003800000 */
[----:B------:R-:W-:Y:S05]  /*ffa0*/  @!P0 BRA `(.L_x_317) ;  /* 0x0000000000cc8947 */ /* 0x000fea0003800000 */
[----:B------:R-:W-:-:S04]  /*ffb0*/  ULOP3.LUT UR5, UR15, 0x2, URZ, 0xfc, !UPT ;  /* 0x000000020f057892 */ /* 0x000fc8000f8efc3f */
[----:B------:R-:W-:-:S06]  /*ffc0*/  UISETP.NE.AND UP0, UPT, UR5, 0x3, UPT ;  /* 0x000000030500788c */ /* 0x000fcc000bf05270 */
[----:B------:R-:W-:-:S13]  /*ffd0*/  PLOP3.LUT P0, PT, PT, PT, UP0, 0x80, 0x0 ;  /* 0x000000000000781c */ /* 0x000fda0003f0f008 */
[----:B------:R-:W-:Y:S05]  /*ffe0*/  @!P0 BRA `(.L_x_318) ;  /* 0x0000000000048947 */ /* 0x000fea0003800000 */
[----:B------:R-:W-:Y:S01]  /*fff0*/  BPT.TRAP 0x1 ;  /* 0x000000040000795c */ /* 0x000fe20000300000 */
.L_x_318:
[----:B01----:R-:W0:Y:S01]  /*10000*/  S2R R3, SR_CgaCtaId ;  /* 0x0000000000037919 */ /* 0x003e220000008800 */
[----:B------:R-:W-:Y:S02]  /*10010*/  MOV R2, 0x400 ;  /* 0x0000040000027802 */ /* 0x000fe40000000f00 */
[----:B------:R-:W-:Y:S02]  /*10020*/  SHF.L.U32 R4, R0, 0x1f, RZ ;  /* 0x0000001f00047819 */ /* 0x000fe400000006ff */
[----:B0-----:R-:W-:-:S05]  /*10030*/  LEA R2, R3, R2, 0x18 ;  /* 0x0000000203027211 */ /* 0x001fca00078ec0ff */
[----:B------:R-:W-:-:S04]  /*10040*/  VIADD R2, R2, 0x28 ;  /* 0x0000002802027836 */ /* 0x000fc80000000000 */
[C---:B------:R-:W-:Y:S02]  /*10050*/  IMAD R7, R9.reuse, 0x8, R2 ;  /* 0x0000000809077824 */ /* 0x040fe400078e0202 */
[----:B------:R-:W-:Y:S02]  /*10060*/  VIADD R9, R9, 0x1 ;  /* 0x0000000109097836 */ /* 0x000fe40000000000 */
[----:B------:R-:W0:Y:S03]  /*10070*/  SYNCS.PHASECHK.TRANS64.TRYWAIT P0, [R7+URZ], R4 ;  /* 0x00000004070075a7 */ /* 0x000e26000800017f */
[----:B------:R-:W-:-:S04]  /*10080*/  ISETP.NE.AND P1, PT, R9, 0x5, PT ;  /* 0x000000050900780c */ /* 0x000fc80003f25270 */
[----:B------:R-:W-:Y:S02]  /*10090*/  SEL R3, RZ, 0x1, P1 ;  /* 0x00000001ff037807 */ /* 0x000fe40000800000 */
[----:B------:R-:W-:Y:S02]  /*100a0*/  SEL R9, R9, RZ, P1 ;  /* 0x000000ff09097207 */ /* 0x000fe40000800000 */
[----:B------:R-:W-:-:S03]  /*100b0*/  LOP3.LUT R6, R0, R3, RZ, 0x3c, !PT ;  /* 0x0000000300067212 */ /* 0x000fc600078e3cff */
[----:B------:R-:W-:Y:S01]  /*100c0*/  IMAD R8, R9, 0x8, R2 ;  /* 0x0000000809087824 */ /* 0x000fe200078e0202 */
[----:B------:R-:W-:Y:S01]  /*100d0*/  SHF.L.U32 R5, R6, 0x1f, RZ ;  /* 0x0000001f06057819 */ /* 0x000fe200000006ff */
[----:B0-----:R-:W-:Y:S06]  /*100e0*/  @!P0 BRA `(.L_x_319) ;  /* 0x0000000400448947 */ /* 0x001fec0003800000 */
.L_x_333:
[----:B------:R-:W1:Y:S01]  /*100f0*/  SYNCS.PHASECHK.TRANS64.TRYWAIT P0, [R8+URZ], R5 ;  /* 0x00000005080075a7 */ /* 0x000e62000800017f */
[----:B------:R-:W-:-:S05]  /*10100*/  VIADD R0, R9, 0x1 ;  /* 0x0000000109007836 */ /* 0x000fca0000000000 */
[----:B------:R-:W-:-:S04]  /*10110*/  ISETP.NE.AND P1, PT, R0, 0x5, PT ;  /* 0x000000050000780c */ /* 0x000fc80003f25270 */
[----:B------:R-:W-:Y:S02]  /*10120*/  SEL R3, RZ, 0x1, P1 ;  /* 0x00000001ff037807 */ /* 0x000fe40000800000 */
[----:B0-----:R-:W-:Y:S02]  /*10130*/  SEL R7, R0, RZ, P1 ;  /* 0x000000ff00077207 */ /* 0x001fe40000800000 */
[----:B------:R-:W-:-:S03]  /*10140*/  LOP3.LUT R6, R6, R3, RZ, 0x3c, !PT ;  /* 0x0000000306067212 */ /* 0x000fc600078e3cff */
[----:B------:R-:W-:Y:S01]  /*10150*/  IMAD R9, R7, 0x8, R2 ;  /* 0x0000000807097824 */ /* 0x000fe200078e0202 */
[----:B------:R-:W-:Y:S01]  /*10160*/  SHF.L.U32 R4, R6, 0x1f, RZ ;  /* 0x0000001f06047819 */ /* 0x000fe200000006ff */
[----:B-1----:R-:W-:Y:S06]  /*10170*/  @!P0 BRA `(.L_x_320) ;  /* 0x0000000400348947 */ /* 0x002fec0003800000 */
.L_x_334:
[----:B------:R-:W1:Y:S01]  /*10180*/  SYNCS.PHASECHK.TRANS64.TRYWAIT P0, [R9+URZ], R4 ;  /* 0x00000004090075a7 */ /* 0x000e62000800017f */
[----:B------:R-:W-:-:S05]  /*10190*/  VIADD R0, R7, 0x1 ;  /* 0x0000000107007836 */ /* 0x000fca0000000000 */
[----:B------:R-:W-:-:S04]  /*101a0*/  ISETP.NE.AND P1, PT, R0, 0x5, PT ;  /* 0x000000050000780c */ /* 0x000fc80003f25270 */
[----:B------:R-:W-:Y:S02]  /*101b0*/  SEL R3, RZ, 0x1, P1 ;  /* 0x00000001ff037807 */ /* 0x000fe40000800000 */
[----:B------:R-:W-:Y:S02]  /*101c0*/  SEL R7, R0, RZ, P1 ;  /* 0x000000ff00077207 */ /* 0x000fe40000800000 */
[----:B------:R-:W-:-:S03]  /*101d0*/  LOP3.LUT R11, R6, R3, RZ, 0x3c, !PT ;  /* 0x00000003060b7212 */ /* 0x000fc600078e3cff */
[----:B------:R-:W-:Y:S01]  /*101e0*/  IMAD R6, R7, 0x8, R2 ;  /* 0x0000000807067824 */ /* 0x000fe200078e0202 */
[----:B0-----:R-:W-:Y:S01]  /*101f0*/  SHF.L.U32 R5, R11, 0x1f, RZ ;  /* 0x0000001f0b057819 */ /* 0x001fe200000006ff */
[----:B-1----:R-:W-:Y:S06]  /*10200*/  @!P0 BRA `(.L_x_321) ;  /* 0x0000000400248947 */ /* 0x002fec0003800000 */
.L_x_335:
[----:B------:R-:W1:Y:S01]  /*10210*/  SYNCS.PHASECHK.TRANS64.TRYWAIT P0, [R6+URZ], R5 ;  /* 0x00000005060075a7 */ /* 0x000e62000800017f */
[----:B------:R-:W-:-:S05]  /*10220*/  VIADD R0, R7, 0x1 ;  /* 0x0000000107007836 */ /* 0x000fca0000000000 */
[----:B------:R-:W-:-:S04]  /*10230*/  ISETP.NE.AND P1, PT, R0, 0x5, PT ;  /* 0x000000050000780c */ /* 0x000fc80003f25270 */
[----:B0-----:R-:W-:Y:S02]  /*10240*/  SEL R4, RZ, 0x1, P1 ;  /* 0x00000001ff047807 */ /* 0x001fe40000800000 */
[----:B------:R-:W-:Y:S02]  /*10250*/  SEL R3, R0, RZ, P1 ;  /* 0x000000ff00037207 */ /* 0x000fe40000800000 */
[----:B------:R-:W-:Y:S01]  /*10260*/  LOP3.LUT R0, R11, R4, RZ, 0x3c, !PT ;  /* 0x000000040b007212 */ /* 0x000fe200078e3cff */
[----:B-1----:R-:W-:Y:S06]  /*10270*/  @!P0 BRA `(.L_x_322) ;  /* 0x00000004001c8947 */ /* 0x002fec0003800000 */
.L_x_336:
[----:B------:R-:W-:Y:S01]  /*10280*/  IMAD R3, R3, 0x8, R2 ;  /* 0x0000000803037824 */ /* 0x000fe200078e0202 */
[----:B------:R-:W-:-:S07]  /*10290*/  SHF.L.U32 R0, R0, 0x1f, RZ ;  /* 0x0000001f00007819 */ /* 0x000fce00000006ff */
.L_x_323:
[----:B-1----:R1:W2:Y:S02]  /*102a0*/  SYNCS.PHASECHK.TRANS64.TRYWAIT P0, [R3+URZ], R0 ;  /* 0x00000000030075a7 */ /* 0x0022a4000800017f */
[----:B--2---:R-:W-:Y:S05]  /*102b0*/  @!P0 NANOSLEEP.SYNCS 0x989680 ;  /* 0x009896800000895d */ /* 0x004fea0003900000 */
[----:B------:R-:W2:Y:S02]  /*102c0*/  @!P0 SYNCS.PHASECHK.TRANS64 P0, [R3+URZ], R0 ;  /* 0x00000000030085a7 */ /* 0x000ea4000800007f */
[----:B--2---:R-:W-:Y:S05]  /*102d0*/  @!P0 BRA `(.L_x_323) ;  /* 0xfffffffc00f08947 */ /* 0x004fea000383ffff */
.L_x_317:
[----:B------:R-:W-:Y:S05]  /*102e0*/  BSYNC B0 ;  /* 0x0000000000007941 */ /* 0x000fea0003800000 */
.L_x_316:
[----:B------:R-:W-:Y:S05]  /*102f0*/  EXIT ;  /* 0x000000000000794d */ /* 0x000fea0003800000 */
.L_x_19:
[----:B--2---:R-:W-:-:S04]  /*10300*/  IMAD.U32 R3, RZ, RZ, UR18 ;  /* 0x00000012ff037e24 */ /* 0x004fc8000f8e00ff */
[----:B------:R2:W3:Y:S03]  /*10310*/  SYNCS.PHASECHK.TRANS64.TRYWAIT P1, [R3+URZ+-0x8], R0 ;  /* 0xfffff800030075a7 */ /* 0x0004e6000802017f */
[----:B---3--:R-:W-:Y:S05]  /*10320*/  @!P1 NANOSLEEP.SYNCS 0x989680 ;  /* 0x009896800000995d */ /* 0x008fea0003900000 */
[----:B------:R-:W3:Y:S02]  /*10330*/  @!P1 SYNCS.PHASECHK.TRANS64 P1, [R3+URZ+-0x8], R0 ;  /* 0xfffff800030095a7 */ /* 0x000ee4000802007f */
[----:B---3--:R-:W-:Y:S05]  /*10340*/  @!P1 BRA `(.L_x_19) ;  /* 0xfffffffc00ec9947 */ /* 0x008fea000383ffff */
[----:B------:R-:W-:Y:S05]  /*10350*/  BRA `(.L_x_324) ;  /* 0xffffff1400207947 */ /* 0x000fea000383ffff */
.L_x_24:
[----:B-1----:R-:W-:-:S04]  /*10360*/  IMAD.U32 R3, RZ, RZ, UR6 ;  /* 0x00000006ff037e24 */ /* 0x002fc8000f8e00ff */
[----:B------:R1:W2:Y:S03]  /*10370*/  SYNCS.PHASECHK.TRANS64.TRYWAIT P1, [R3+URZ], R0 ;  /* 0x00000000030075a7 */ /* 0x0002a6000802017f */
[----:B--2---:R-:W-:Y:S05]  /*10380*/  @!P1 NANOSLEEP.SYNCS 0x989680 ;  /* 0x009896800000995d */ /* 0x004fea0003900000 */
[----:B------:R-:W2:Y:S02]  /*10390*/  @!P1 SYNCS.PHASECHK.TRANS64 P1, [R3+URZ], R0 ;  /* 0x00000000030095a7 */ /* 0x000ea4000802007f */
[----:B--2---:R-:W-:Y:S05]  /*103a0*/  @!P1 BRA `(.L_x_24) ;  /* 0xfffffffc00ec9947 */ /* 0x004fea000383ffff */
[----:B------:R-:W-:Y:S05]  /*103b0*/  BRA `(.L_x_23) ;  /* 0xffffff1c00887947 */ /* 0x000fea000383ffff */
.L_x_30:
[----:B-----5:R2:W-:Y:S02]  /*103c0*/  STL [R1+0x9c], R0 ;  /* 0x00009c0001007387 */ /* 0x0205e40000100800 */
[----:B--2---:R-:W-:-:S04]  /*103d0*/  IMAD.U32 R0, RZ, RZ, UR9 ;  /* 0x00000009ff007e24 */ /* 0x004fc8000f8e00ff */
[----:B------:R2:W3:Y:S03]  /*103e0*/  SYNCS.PHASECHK.TRANS64.TRYWAIT P1, [R0+URZ], R229 ;  /* 0x000000e5000075a7 */ /* 0x0004e6000802017f */
[----:B---3--:R-:W-:Y:S05]  /*103f0*/  @!P1 NANOSLEEP.SYNCS 0x989680 ;  /* 0x009896800000995d */ /* 0x008fea0003900000 */
[----:B------:R2:W3:Y:S02]  /*10400*/  @!P1 SYNCS.PHASECHK.TRANS64 P1, [R0+URZ], R229 ;  /* 0x000000e5000095a7 */ /* 0x0004e4000802007f */
[----:B--2---:R2:W5:Y:S02]  /*10410*/  LDL.LU R0, [R1+0x9c] ;  /* 0x00009c0001007983 */ /* 0x0045640000300800 */
[----:B--23--:R-:W-:Y:S05]  /*10420*/  @!P1 BRA `(.L_x_30) ;  /* 0xfffffffc00e49947 */ /* 0x00cfea000383ffff */
[----:B------:R-:W-:Y:S05]  /*10430*/  BRA `(.L_x_29) ;  /* 0xffffff3000207947 */ /* 0x000fea000383ffff */
.L_x_38:
[----:B-1----:R-:W-:-:S04]  /*10440*/  IMAD.U32 R25, RZ, RZ, UR18 ;  /* 0x00000012ff197e24 */ /* 0x002fc8000f8e00ff */
[----:B------:R1:W3:Y:S03]  /*10450*/  SYNCS.PHASECHK.TRANS64.TRYWAIT P1, [R25+URZ+0x8], R24 ;  /* 0x00000818190075a7 */ /* 0x0002e6000802017f */
[----:B---3--:R-:W-:Y:S05]  /*10460*/  @!P1 NANOSLEEP.SYNCS 0x989680 ;  /* 0x009896800000995d */ /* 0x008fea0003900000 */
[----:B------:R-:W3:Y:S02]  /*10470*/  @!P1 SYNCS.PHASECHK.TRANS64 P1, [R25+URZ+0x8], R24 ;  /* 0x00000818190095a7 */ /* 0x000ee4000802007f */
[----:B---3--:R-:W-:Y:S05]  /*10480*/  @!P1 BRA `(.L_x_38) ;  /* 0xfffffffc00ec9947 */ /* 0x008fea000383ffff */
[----:B------:R-:W-:Y:S05]  /*10490*/  BRA `(.L_x_325) ;  /* 0xffffff5400287947 */ /* 0x000fea000383ffff */
.L_x_303:
[----:B------:R-:W-:Y:S01]  /*104a0*/  BSSY B1, `(.L_x_326) ;  /* 0x0000006000017945 */ /* 0x000fe20003800000 */
[----:B------:R-:W-:-:S07]  /*104b0*/  IMAD.MOV.U32 R2, RZ, RZ, -0x1 ;  /* 0xffffffffff027424 */ /* 0x000fce00078e00ff */
[----:B------:R-:W-:Y:S05]  /*104c0*/  WARPSYNC.COLLECTIVE R2, `(.L_x_327) ;  /* 0x00000000020c7348 */ /* 0x000fea0003c00000 */
[----:B------:R-:W-:Y:S02]  /*104d0*/  ELECT P1, UR62, PT ;  /* 0x00000000003e782f */ /* 0x000fe40003820000 */
[----:B------:R-:W-:Y:S01]  /*104e0*/  MOV R2, UR62 ;  /* 0x0000003e00027c02 */ /* 0x000fe20008000f00 */
[----:B------:R-:W-:Y:S10]  /*104f0*/  ENDCOLLECTIVE ;  /* 0x000000000000791b */ /* 0x000ff40003800000 */
.L_x_327:
[----:B------:R-:W-:Y:S05]  /*10500*/  BSYNC B1 ;  /* 0x0000000000017941 */ /* 0x000fea0003800000 */
.L_x_326:
[----:B------:R-:W-:Y:S05]  /*10510*/  BRA `(.L_x_328) ;  /* 0xffffffec008c7947 */ /* 0x000fea000383ffff */
.L_x_306:
[----:B-1----:R1:W2:Y:S02]  /*10520*/  SYNCS.PHASECHK.TRANS64.TRYWAIT P1, [R11+URZ+0x28], R4 ;  /* 0x000028040b0075a7 */ /* 0x0022a4000802017f */
[----:B--2---:R-:W-:Y:S05]  /*10530*/  @!P1 NANOSLEEP.SYNCS 0x989680 ;  /* 0x009896800000995d */ /* 0x004fea0003900000 */
[----:B------:R-:W2:Y:S02]  /*10540*/  @!P1 SYNCS.PHASECHK.TRANS64 P1, [R11+URZ+0x28], R4 ;  /* 0x000028040b0095a7 */ /* 0x000ea4000802007f */
[----:B--2---:R-:W-:Y:S05]  /*10550*/  @!P1 BRA `(.L_x_306) ;  /* 0xfffffffc00f09947 */ /* 0x004fea000383ffff */
[----:B------:R-:W-:Y:S05]  /*10560*/  BRA `(.L_x_329) ;  /* 0xffffffec00d07947 */ /* 0x000fea000383ffff */
.L_x_315:
[----:B------:R-:W-:Y:S01]  /*10570*/  BSSY B0, `(.L_x_330) ;  /* 0x0000006000007945 */ /* 0x000fe20003800000 */
[----:B------:R-:W-:-:S07]  /*10580*/  IMAD.MOV.U32 R2, RZ, RZ, -0x1 ;  /* 0xffffffffff027424 */ /* 0x000fce00078e00ff */
[----:B01----:R-:W-:Y:S05]  /*10590*/  WARPSYNC.COLLECTIVE R2, `(.L_x_331) ;  /* 0x00000000020c7348 */ /* 0x003fea0003c00000 */
[----:B------:R-:W-:Y:S02]  /*105a0*/  ELECT P1, UR62, PT ;  /* 0x00000000003e782f */ /* 0x000fe40003820000 */
[----:B------:R-:W-:Y:S01]  /*105b0*/  MOV R2, UR62 ;  /* 0x0000003e00027c02 */ /* 0x000fe20008000f00 */
[----:B01----:R-:W-:Y:S10]  /*105c0*/  ENDCOLLECTIVE ;  /* 0x000000000000791b */ /* 0x003ff40003800000 */
.L_x_331:
[----:B------:R-:W-:Y:S05]  /*105d0*/  BSYNC B0 ;  /* 0x0000000000007941 */ /* 0x000fea0003800000 */
.L_x_330:
[----:B------:R-:W-:Y:S01]  /*105e0*/  PLOP3.LUT P0, PT, P1, PT, PT, 0x80, 0x0 ;  /* 0x000000000000781c */ /* 0x000fe20000f0f070 */
[----:B------:R-:W-:-:S12]  /*105f0*/  BRA `(.L_x_332) ;  /* 0xfffffff800647947 */ /* 0x000fd8000383ffff */
.L_x_319:
[----:B0-----:R0:W1:Y:S02]  /*10600*/  SYNCS.PHASECHK.TRANS64.TRYWAIT P0, [R7+URZ], R4 ;  /* 0x00000004070075a7 */ /* 0x001064000800017f */
[----:B-1----:R-:W-:Y:S05]  /*10610*/  @!P0 NANOSLEEP.SYNCS 0x989680 ;  /* 0x009896800000895d */ /* 0x002fea0003900000 */
[----:B------:R-:W1:Y:S02]  /*10620*/  @!P0 SYNCS.PHASECHK.TRANS64 P0, [R7+URZ], R4 ;  /* 0x00000004070085a7 */ /* 0x000e64000800007f */
[----:B-1----:R-:W-:Y:S05]  /*10630*/  @!P0 BRA `(.L_x_319) ;  /* 0xfffffffc00f08947 */ /* 0x002fea000383ffff */
[----:B------:R-:W-:Y:S05]  /*10640*/  BRA `(.L_x_333) ;  /* 0xfffffff800a87947 */ /* 0x000fea000383ffff */
.L_x_320:
[----:B0-----:R0:W1:Y:S02]  /*10650*/  SYNCS.PHASECHK.TRANS64.TRYWAIT P0, [R8+URZ], R5 ;  /* 0x00000005080075a7 */ /* 0x001064000800017f */
[----:B-1----:R-:W-:Y:S05]  /*10660*/  @!P0 NANOSLEEP.SYNCS 0x989680 ;  /* 0x009896800000895d */ /* 0x002fea0003900000 */
[----:B------:R-:W1:Y:S02]  /*10670*/  @!P0 SYNCS.PHASECHK.TRANS64 P0, [R8+URZ], R5 ;  /* 0x00000005080085a7 */ /* 0x000e64000800007f */
[----:B-1----:R-:W-:Y:S05]  /*10680*/  @!P0 BRA `(.L_x_320) ;  /* 0xfffffffc00f08947 */ /* 0x002fea000383ffff */
[----:B------:R-:W-:Y:S05]  /*10690*/  BRA `(.L_x_334) ;  /* 0xfffffff800b87947 */ /* 0x000fea000383ffff */
.L_x_321:
[----:B0-----:R0:W1:Y:S02]  /*106a0*/  SYNCS.PHASECHK.TRANS64.TRYWAIT P0, [R9+URZ], R4 ;  /* 0x00000004090075a7 */ /* 0x001064000800017f */
[----:B-1----:R-:W-:Y:S05]  /*106b0*/  @!P0 NANOSLEEP.SYNCS 0x989680 ;  /* 0x009896800000895d */ /* 0x002fea0003900000 */
[----:B------:R-:W1:Y:S02]  /*106c0*/  @!P0 SYNCS.PHASECHK.TRANS64 P0, [R9+URZ], R4 ;  /* 0x00000004090085a7 */ /* 0x000e64000800007f */
[----:B-1----:R-:W-:Y:S05]  /*106d0*/  @!P0 BRA `(.L_x_321) ;  /* 0xfffffffc00f08947 */ /* 0x002fea000383ffff */
[----:B------:R-:W-:Y:S05]  /*106e0*/  BRA `(.L_x_335) ;  /* 0xfffffff800c87947 */ /* 0x000fea000383ffff */
.L_x_322:
[----:B0-----:R0:W1:Y:S02]  /*106f0*/  SYNCS.PHASECHK.TRANS64.TRYWAIT P0, [R6+URZ], R5 ;  /* 0x00000005060075a7 */ /* 0x001064000800017f */
[----:B-1----:R-:W-:Y:S05]  /*10700*/  @!P0 NANOSLEEP.SYNCS 0x989680 ;  /* 0x009896800000895d */ /* 0x002fea0003900000 */
[----:B------:R-:W1:Y:S02]  /*10710*/  @!P0 SYNCS.PHASECHK.TRANS64 P0, [R6+URZ], R5 ;  /* 0x00000005060085a7 */ /* 0x000e64000800007f */
[----:B-1----:R-:W-:Y:S05]  /*10720*/  @!P0 BRA `(.L_x_322) ;  /* 0xfffffffc00f08947 */ /* 0x002fea000383ffff */
[----:B------:R-:W-:Y:S05]  /*10730*/  BRA `(.L_x_336) ;  /* 0xfffffff800d07947 */ /* 0x000fea000383ffff */
.L_x_337:
[----:B------:R-:W-:-:S00]  /*10740*/  BRA `(.L_x_337) ;  /* 0xfffffffc00fc7947 */ /* 0x000fc0000383ffff */
[----:B------:R-:W-:-:S00]  /*10750*/  NOP ;  /* 0x0000000000007918 */ /* 0x000fc00000000000 */
        /* <DEDUP_REMOVED lines=10> */
.L_x_338:


//--------------------- .nv.shared._ZN7cutlass13device_kernelINS_4gemm6kernel13GemmUniversalIN4cute5tupleIJiiiiEEENS1_10collective13CollectiveMmaINS1_37MainloopSm90TmaGmmaWarpSpecializedFP8ILi5ENS5_IJNS4_1CILi1EEENSA_ILi2EEESB_EEENS1_32KernelTmaWarpSpecializedPingpongEEENS5_IJNSA_ILi64EEENSA_ILi256EEENSA_ILi128EEEEEENS_12float_e5m2_tENS5_IJlSB_lEEESK_SL_NS4_8TiledMMAINS4_8MMA_AtomIJNS4_4SM904GMMA31MMA_64x256x32_F32E5M2E5M2_SS_TNILNSP_7ScaleInE1ELSR_1EEEEEENS4_6LayoutINS5_IJSB_SB_SB_EEENS5_IJNSA_ILi0EEESW_SW_EEEEENS5_IJNS4_10UnderscoreESZ_SZ_EEEEENS4_23SM90_TMA_LOAD_MULTICASTENS4_14ComposedLayoutINS4_7SwizzleILi3ELi4ELi3EEENS4_18smem_ptr_flag_bitsILi8EEENSU_INS5_IJNSA_ILi8EEESI_EEENS5_IJSI_SB_EEEEEEEvNS4_8identityENS4_13SM90_TMA_LOADES1C_vS1D_EENS_8epilogue10collective6detail29Sm90TmaWarpSpecializedAdapterINS1H_15DefaultEpilogueISK_SL_SL_NS1G_6thread17LinearCombinationISK_Li1EffLNS1L_9ScaleType4KindE0ELNS_15FloatRoundStyleE2ESK_EENS1_15EpilogueDefaultEEEEEvvEEEEvNT_6ParamsE --------------------------
	.section	.nv.shared._ZN7cutlass13device_kernelINS_4gemm6kernel13GemmUniversalIN4cute5tupleIJiiiiEEENS1_10collective13CollectiveMmaINS1_37MainloopSm90TmaGmmaWarpSpecializedFP8ILi5ENS5_IJNS4_1CILi1EEENSA_ILi2EEESB_EEENS1_32KernelTmaWarpSpecializedPingpongEEENS5_IJNSA_ILi64EEENSA_ILi256EEENSA_ILi128EEEEEENS_12float_e5m2_tENS5_IJlSB_lEEESK_SL_NS4_8TiledMMAINS4_8MMA_AtomIJNS4_4SM904GMMA31MMA_64x256x32_F32E5M2E5M2_SS_TNILNSP_7ScaleInE1ELSR_1EEEEEENS4_6LayoutINS5_IJSB_SB_SB_EEENS5_IJNSA_ILi0EEESW_SW_EEEEENS5_IJNS4_10UnderscoreESZ_SZ_EEEEENS4_23SM90_TMA_LOAD_MULTICASTENS4_14ComposedLayoutINS4_7SwizzleILi3ELi4ELi3EEENS4_18smem_ptr_flag_bitsILi8EEENSU_INS5_IJNSA_ILi8EEESI_EEENS5_IJSI_SB_EEEEEEEvNS4_8identityENS4_13SM90_TMA_LOADES1C_vS1D_EENS_8epilogue10collective6detail29Sm90TmaWarpSpecializedAdapterINS1H_15DefaultEpilogueISK_SL_SL_NS1G_6thread17LinearCombinationISK_Li1EffLNS1L_9ScaleType4KindE0ELNS_15FloatRoundStyleE2ESK_EENS1_15EpilogueDefaultEEEEEvvEEEEvNT_6ParamsE,"aw",@nobits
	.sectionflags	@""
	.align	16
	.zero		1024


//--------------------- .nv.shared.reserved.0     --------------------------
	.section	.nv.shared.reserved.0,"aw",@nobits
	.weak		__nv_reservedSMEM_offset_0_alias
	.size		__nv_reservedSMEM_offset_0_alias, 0, 0
	.other		__nv_reservedSMEM_offset_0_alias,@"STO_CUDA_RESERVED_SHARED STV_DEFAULT"
__nv_reservedSMEM_offset_0_alias:
	.zero		0


//--------------------- .nv.global                --------------------------
	.section	.nv.global,"aw",@nobits
.nv.global:
	.type		_ZN39_INTERNAL_1e3830f7_4_k_cu_a8c34a38_46944cute1_E,@object
	.size		_ZN39_INTERNAL_1e3830f7_4_k_cu_a8c34a38_46944cute1_E,(_ZN39_INTERNAL_1e3830f7_4_k_cu_a8c34a38_46944cuda3std3__45__cpo6cbeginE - _ZN39_INTERNAL_1e3830f7_4_k_cu_a8c34a38_46944cute1_E)
_ZN39_INTERNAL_1e3830f7_4_k_cu_a8c34a38_46944cute1_E:
	.zero		1
	.type		_ZN39_INTERNAL_1e3830f7_4_k_cu_a8c34a38_46944cuda3std3__45__cpo6cbeginE,@object
	.size		_ZN39_INTERNAL_1e3830f7_4_k_cu_a8c34a38_46944cuda3std3__45__cpo6cbeginE,(_ZN39_INTERNAL_1e3830f7_4_k_cu_a8c34a38_46944cuda3std3__48in_placeE - _ZN39_INTERNAL_1e3830f7_4_k_cu_a8c34a38_46944cuda3std3__45__cpo6cbeginE)
_ZN39_INTERNAL_1e3830f7_4_k_cu_a8c34a38_46944cuda3std3__45__cpo6cbeginE:
	.zero		1
	.type		_ZN39_INTERNAL_1e3830f7_4_k_cu_a8c34a38_46944cuda3std3__48in_placeE,@object
	.size		_ZN39_INTERNAL_1e3830f7_4_k_cu_a8c34a38_46944cuda3std3__48in_placeE,(_ZN39_INTERNAL_1e3830f7_4_k_cu_a8c34a38_46944cuda3std6ranges3__45__cpo9iter_moveE - _ZN39_INTERNAL_1e3830f7_4_k_cu_a8c34a38_46944cuda3std3__48in_placeE)
_ZN39_INTERNAL_1e3830f7_4_k_cu_a8c34a38_46944cuda3std3__48in_placeE:
	.zero		1
	.type		_ZN39_INTERNAL_1e3830f7_4_k_cu_a8c34a38_46944cuda3std6ranges3__45__cpo9iter_moveE,@object
	.size		_ZN39_INTERNAL_1e3830f7_4_k_cu_a8c34a38_46944cuda3std6ranges3__45__cpo9iter_moveE,(_ZN39_INTERNAL_1e3830f7_4_k_cu_a8c34a38_46944cuda3std3__45__cpo5beginE - _ZN39_INTERNAL_1e3830f7_4_k_cu_a8c34a38_46944cuda3std6ranges3__45__cpo9iter_moveE)
_ZN39_INTERNAL_1e3830f7_4_k_cu_a8c34a38_46944cuda3std6ranges3__45__cpo9iter_moveE:
	.zero		1
	.type		_ZN39_INTERNAL_1e3830f7_4_k_cu_a8c34a38_46944cuda3std3__45__cpo5beginE,@object
	.size		_ZN39_INTERNAL_1e3830f7_4_k_cu_a8c34a38_46944cuda3std3__45__cpo5beginE,(_ZN39_INTERNAL_1e3830f7_4_k_cu_a8c34a38_46944cuda3std3__441_GLOBAL__N__1e3830f7_4_k_cu_a8c34a38_46946ignoreE - _ZN39_INTERNAL_1e3830f7_4_k_cu_a8c34a38_46944cuda3std3__45__cpo5beginE)
_ZN39_INTERNAL_1e3830f7_4_k_cu_a8c34a38_46944cuda3std3__45__cpo5beginE:
	.zero		1
	.type		_ZN39_INTERNAL_1e3830f7_4_k_cu_a8c34a38_46944cuda3std3__441_GLOBAL__N__1e3830f7_4_k_cu_a8c34a38_46946ignoreE,@object
	.size		_ZN39_INTERNAL_1e3830f7_4_k_cu_a8c34a38_46944cuda3std3__441_GLOBAL__N__1e3830f7_4_k_cu_a8c34a38_46946ignoreE,(_ZN39_INTERNAL_1e3830f7_4_k_cu_a8c34a38_46944cute7productE - _ZN39_INTERNAL_1e3830f7_4_k_cu_a8c34a38_46944cuda3std3__441_GLOBAL__N__1e3830f7_4_k_cu_a8c34a38_46946ignoreE)
_ZN39_INTERNAL_1e3830f7_4_k_cu_a8c34a38_46944cuda3std3__441_GLOBAL__N__1e3830f7_4_k_cu_a8c34a38_46946ignoreE:
	.zero		1
	.type		_ZN39_INTERNAL_1e3830f7_4_k_cu_a8c34a38_46944cute7productE,@object
	.size		_ZN39_INTERNAL_1e3830f7_4_k_cu_a8c34a38_46944cute7productE,(_ZN39_INTERNAL_1e3830f7_4_k_cu_a8c34a38_46944cuda3std3__45__cpo3endE - _ZN39_INTERNAL_1e3830f7_4_k_cu_a8c34a38_46944cute7productE)
_ZN39_INTERNAL_1e3830f7_4_k_cu_a8c34a38_46944cute7productE:
	.zero		1
	.type		_ZN39_INTERNAL_1e3830f7_4_k_cu_a8c34a38_46944cuda3std3__45__cpo3endE,@object
	.size		_ZN39_INTERNAL_1e3830f7_4_k_cu_a8c34a38_46944cuda3std3__45__cpo3endE,(_ZN39_INTERNAL_1e3830f7_4_k_cu_a8c34a38_46944cuda3std3__419piecewise_constructE - _ZN39_INTERNAL_1e3830f7_4_k_cu_a8c34a38_46944cuda3std3__45__cpo3endE)
_ZN39_INTERNAL_1e3830f7_4_k_cu_a8c34a38_46944cuda3std3__45__cpo3endE:
	.zero		1
	.type		_ZN39_INTERNAL_1e3830f7_4_k_cu_a8c34a38_46944cuda3std3__419piecewise_constructE,@object
	.size		_ZN39_INTERNAL_1e3830f7_4_k_cu_a8c34a38_46944cuda3std3__419piecewise_constructE,(_ZN39_INTERNAL_1e3830f7_4_k_cu_a8c34a38_46944cuda3std3__45__cpo4cendE - _ZN39_INTERNAL_1e3830f7_4_k_cu_a8c34a38_46944cuda3std3__419piecewise_constructE)
_ZN39_INTERNAL_1e3830f7_4_k_cu_a8c34a38_46944cuda3std3__419piecewise_constructE:
	.zero		1
	.type		_ZN39_INTERNAL_1e3830f7_4_k_cu_a8c34a38_46944cuda3std3__45__cpo4cendE,@object
	.size		_ZN39_INTERNAL_1e3830f7_4_k_cu_a8c34a38_46944cuda3std3__45__cpo4cendE,(_ZN39_INTERNAL_1e3830f7_4_k_cu_a8c34a38_46944cuda3std6ranges3__45__cpo4swapE - _ZN39_INTERNAL_1e3830f7_4_k_cu_a8c34a38_46944cuda3std3__45__cpo4cendE)
_ZN39_INTERNAL_1e3830f7_4_k_cu_a8c34a38_46944cuda3std3__45__cpo4cendE:
	.zero		1
	.type		_ZN39_INTERNAL_1e3830f7_4_k_cu_a8c34a38_46944cuda3std6ranges3__45__cpo4swapE,@object
	.size		_ZN39_INTERNAL_1e3830f7_4_k_cu_a8c34a38_46944cuda3std6ranges3__45__cpo4swapE,(.L_7 - _ZN39_INTERNAL_1e3830f7_4_k_cu_a8c34a38_46944cuda3std6ranges3__45__cpo4swapE)
_ZN39_INTERNAL_1e3830f7_4_k_cu_a8c34a38_46944cuda3std6ranges3__45__cpo4swapE:
	.zero		1
.L_7:


//--------------------- .nv.constant0._ZN7cutlass13device_kernelINS_4gemm6kernel13GemmUniversalIN4cute5tupleIJiiiiEEENS1_10collective13CollectiveMmaINS1_37MainloopSm90TmaGmmaWarpSpecializedFP8ILi5ENS5_IJNS4_1CILi1EEENSA_ILi2EEESB_EEENS1_32KernelTmaWarpSpecializedPingpongEEENS5_IJNSA_ILi64EEENSA_ILi256EEENSA_ILi128EEEEEENS_12float_e5m2_tENS5_IJlSB_lEEESK_SL_NS4_8TiledMMAINS4_8MMA_AtomIJNS4_4SM904GMMA31MMA_64x256x32_F32E5M2E5M2_SS_TNILNSP_7ScaleInE1ELSR_1EEEEEENS4_6LayoutINS5_IJSB_SB_SB_EEENS5_IJNSA_ILi0EEESW_SW_EEEEENS5_IJNS4_10UnderscoreESZ_SZ_EEEEENS4_23SM90_TMA_LOAD_MULTICASTENS4_14ComposedLayoutINS4_7SwizzleILi3ELi4ELi3EEENS4_18smem_ptr_flag_bitsILi8EEENSU_INS5_IJNSA_ILi8EEESI_EEENS5_IJSI_SB_EEEEEEEvNS4_8identityENS4_13SM90_TMA_LOADES1C_vS1D_EENS_8epilogue10collective6detail29Sm90TmaWarpSpecializedAdapterINS1H_15DefaultEpilogueISK_SL_SL_NS1G_6thread17LinearCombinationISK_Li1EffLNS1L_9ScaleType4KindE0ELNS_15FloatRoundStyleE2ESK_EENS1_15EpilogueDefaultEEEEEvvEEEEvNT_6ParamsE --------------------------
	.section	.nv.constant0._ZN7cutlass13device_kernelINS_4gemm6kernel13GemmUniversalIN4cute5tupleIJiiiiEEENS1_10collective13CollectiveMmaINS1_37MainloopSm90TmaGmmaWarpSpecializedFP8ILi5ENS5_IJNS4_1CILi1EEENSA_ILi2EEESB_EEENS1_32KernelTmaWarpSpecializedPingpongEEENS5_IJNSA_ILi64EEENSA_ILi256EEENSA_ILi128EEEEEENS_12float_e5m2_tENS5_IJlSB_lEEESK_SL_NS4_8TiledMMAINS4_8MMA_AtomIJNS4_4SM904GMMA31MMA_64x256x32_F32E5M2E5M2_SS_TNILNSP_7ScaleInE1ELSR_1EEEEEENS4_6LayoutINS5_IJSB_SB_SB_EEENS5_IJNSA_ILi0EEESW_SW_EEEEENS5_IJNS4_10UnderscoreESZ_SZ_EEEEENS4_23SM90_TMA_LOAD_MULTICASTENS4_14ComposedLayoutINS4_7SwizzleILi3ELi4ELi3EEENS4_18smem_ptr_flag_bitsILi8EEENSU_INS5_IJNSA_ILi8EEESI_EEENS5_IJSI_SB_EEEEEEEvNS4_8identityENS4_13SM90_TMA_LOADES1C_vS1D_EENS_8epilogue10collective6detail29Sm90TmaWarpSpecializedAdapterINS1H_15DefaultEpilogueISK_SL_SL_NS1G_6thread17LinearCombinationISK_Li1EffLNS1L_9ScaleType4KindE0ELNS_15FloatRoundStyleE2ESK_EENS1_15EpilogueDefaultEEEEEvvEEEEvNT_6ParamsE,"a",@progbits
	.sectionflags	@""
	.align	4
.nv.constant0._ZN7cutlass13device_kernelINS_4gemm6kernel13GemmUniversalIN4cute5tupleIJiiiiEEENS1_10collective13CollectiveMmaINS1_37MainloopSm90TmaGmmaWarpSpecializedFP8ILi5ENS5_IJNS4_1CILi1EEENSA_ILi2EEESB_EEENS1_32KernelTmaWarpSpecializedPingpongEEENS5_IJNSA_ILi64EEENSA_ILi256EEENSA_ILi128EEEEEENS_12float_e5m2_tENS5_IJlSB_lEEESK_SL_NS4_8TiledMMAINS4_8MMA_AtomIJNS4_4SM904GMMA31MMA_64x256x32_F32E5M2E5M2_SS_TNILNSP_7ScaleInE1ELSR_1EEEEEENS4_6LayoutINS5_IJSB_SB_SB_EEENS5_IJNSA_ILi0EEESW_SW_EEEEENS5_IJNS4_10UnderscoreESZ_SZ_EEEEENS4_23SM90_TMA_LOAD_MULTICASTENS4_14ComposedLayoutINS4_7SwizzleILi3ELi4ELi3EEENS4_18smem_ptr_flag_bitsILi8EEENSU_INS5_IJNSA_ILi8EEESI_EEENS5_IJSI_SB_EEEEEEEvNS4_8identityENS4_13SM90_TMA_LOADES1C_vS1D_EENS_8epilogue10collective6detail29Sm90TmaWarpSpecializedAdapterINS1H_15DefaultEpilogueISK_SL_SL_NS1G_6thread17LinearCombinationISK_Li1EffLNS1L_9ScaleType4KindE0ELNS_15FloatRoundStyleE2ESK_EENS1_15EpilogueDefaultEEEEEvvEEEEvNT_6ParamsE:
	.zero		1664


//--------------------- SYMBOLS --------------------------

	.type		.nv.reservedSmem.offset0,@object
	.size		.nv.reservedSmem.offset0,0x4
